	.target	sm_90a

	.elftype	@"ET_EXEC"


//--------------------- .note.nv.tkinfo           --------------------------
	.section	.note.nv.tkinfo,"",@"SHT_NOTE"
	.sectionflags	@"SHF_NOTE_NV_TKINFO"
	.tkinfo
        /*0018*/ 	.word	0x00000002
        /*0030*/ 	.string	""
        /*0030*/ 	.string	"ptxas"
        /*0030*/ 	.string	"Cuda compilation tools, release 13.0, V13.0.88"
        /*0030*/ 	.string	"Build cuda_13.0.r13.0/compiler.36424714_0"
        /*0030*/ 	.string	"-arch sm_90a -m 64 "



//--------------------- .note.nv.cuinfo           --------------------------
	.section	.note.nv.cuinfo,"",@"SHT_NOTE"
	.sectionflags	@"SHF_NOTE_NV_CUINFO"
        /*0018*/ 	.short	0x0002
        /*001a*/ 	.short	0x005a
        /*001c*/ 	.short	0x0082
	.zero		2


//--------------------- .nv.info                  --------------------------
	.section	.nv.info,"",@"SHT_CUDA_INFO"
	.align	4


	//----- nvinfo : EIATTR_REGCOUNT
	.align		4
        /*0000*/ 	.byte	0x04, 0x2f
        /*0002*/ 	.short	(.L_15 - .L_14)
	.align		4
.L_14:
        /*0004*/ 	.word	index@(_ZN7cutlass13device_kernelINS_4gemm6kernel13GemmUniversalIN4cute5tupleIJiiiiEEENS1_10collective13CollectiveMmaINS1_34MainloopSm90TmaGmmaWarpSpecializedILi4ENS5_IJNS4_1CILi1EEESB_SB_EEENS1_35KernelTmaWarpSpecializedCooperativeEEENS5_IJNSA_ILi256EEENSA_ILi64EEESG_EEENS_6half_tENS5_IJlSB_lEEESI_SJ_NS4_8TiledMMAINS4_8MMA_AtomIJNS4_4SM904GMMA25MMA_64x64x16_F32F16F16_SSILNSN_5MajorE0ELSP_0ELNSN_7ScaleInE1ELSQ_1EEEEEENS4_6LayoutINS5_IJNSA_ILi2EEESB_SB_EEENS5_IJSB_NSA_ILi0EEESW_EEEEENS5_IJNS4_10UnderscoreESZ_SZ_EEEEENS4_13SM90_TMA_LOADENS4_14ComposedLayoutINS4_7SwizzleILi3ELi4ELi3EEENS4_18smem_ptr_flag_bitsILi16EEENST_INS5_IJNSA_ILi8EEESG_EEENS5_IJSG_SB_EEEEEEEvNS4_8identityES12_S1C_vS1D_EENS_8epilogue10collective6detail29Sm90TmaWarpSpecializedAdapterINS1G_15DefaultEpilogueISI_SJ_SJ_NS1F_6thread17LinearCombinationISI_Li1EffLNS1K_9ScaleType4KindE0ELNS_15FloatRoundStyleE2ESI_EENS1_15EpilogueDefaultEEEEEvvEEEEvNT_6ParamsE)
        /*0008*/ 	.word	0x000000a8


	//----- nvinfo : EIATTR_FRAME_SIZE
	.align		4
.L_15:
        /*000c*/ 	.byte	0x04, 0x11
        /*000e*/ 	.short	(.L_17 - .L_16)
	.align		4
.L_16:
        /*0010*/ 	.word	index@(_ZN7cutlass13device_kernelINS_4gemm6kernel13GemmUniversalIN4cute5tupleIJiiiiEEENS1_10collective13CollectiveMmaINS1_34MainloopSm90TmaGmmaWarpSpecializedILi4ENS5_IJNS4_1CILi1EEESB_SB_EEENS1_35KernelTmaWarpSpecializedCooperativeEEENS5_IJNSA_ILi256EEENSA_ILi64EEESG_EEENS_6half_tENS5_IJlSB_lEEESI_SJ_NS4_8TiledMMAINS4_8MMA_AtomIJNS4_4SM904GMMA25MMA_64x64x16_F32F16F16_SSILNSN_5MajorE0ELSP_0ELNSN_7ScaleInE1ELSQ_1EEEEEENS4_6LayoutINS5_IJNSA_ILi2EEESB_SB_EEENS5_IJSB_NSA_ILi0EEESW_EEEEENS5_IJNS4_10UnderscoreESZ_SZ_EEEEENS4_13SM90_TMA_LOADENS4_14ComposedLayoutINS4_7SwizzleILi3ELi4ELi3EEENS4_18smem_ptr_flag_bitsILi16EEENST_INS5_IJNSA_ILi8EEESG_EEENS5_IJSG_SB_EEEEEEEvNS4_8identityES12_S1C_vS1D_EENS_8epilogue10collective6detail29Sm90TmaWarpSpecializedAdapterINS1G_15DefaultEpilogueISI_SJ_SJ_NS1F_6thread17LinearCombinationISI_Li1EffLNS1K_9ScaleType4KindE0ELNS_15FloatRoundStyleE2ESI_EENS1_15EpilogueDefaultEEEEEvvEEEEvNT_6ParamsE)
        /*0014*/ 	.word	0x00000000


	//----- nvinfo : EIATTR_MIN_STACK_SIZE
	.align		4
.L_17:
        /*0018*/ 	.byte	0x04, 0x12
        /*001a*/ 	.short	(.L_19 - .L_18)
	.align		4
.L_18:
        /*001c*/ 	.word	index@(_ZN7cutlass13device_kernelINS_4gemm6kernel13GemmUniversalIN4cute5tupleIJiiiiEEENS1_10collective13CollectiveMmaINS1_34MainloopSm90TmaGmmaWarpSpecializedILi4ENS5_IJNS4_1CILi1EEESB_SB_EEENS1_35KernelTmaWarpSpecializedCooperativeEEENS5_IJNSA_ILi256EEENSA_ILi64EEESG_EEENS_6half_tENS5_IJlSB_lEEESI_SJ_NS4_8TiledMMAINS4_8MMA_AtomIJNS4_4SM904GMMA25MMA_64x64x16_F32F16F16_SSILNSN_5MajorE0ELSP_0ELNSN_7ScaleInE1ELSQ_1EEEEEENS4_6LayoutINS5_IJNSA_ILi2EEESB_SB_EEENS5_IJSB_NSA_ILi0EEESW_EEEEENS5_IJNS4_10UnderscoreESZ_SZ_EEEEENS4_13SM90_TMA_LOADENS4_14ComposedLayoutINS4_7SwizzleILi3ELi4ELi3EEENS4_18smem_ptr_flag_bitsILi16EEENST_INS5_IJNSA_ILi8EEESG_EEENS5_IJSG_SB_EEEEEEEvNS4_8identityES12_S1C_vS1D_EENS_8epilogue10collective6detail29Sm90TmaWarpSpecializedAdapterINS1G_15DefaultEpilogueISI_SJ_SJ_NS1F_6thread17LinearCombinationISI_Li1EffLNS1K_9ScaleType4KindE0ELNS_15FloatRoundStyleE2ESI_EENS1_15EpilogueDefaultEEEEEvvEEEEvNT_6ParamsE)
        /*0020*/ 	.word	0x00000000
.L_19:


//--------------------- .nv.compat                --------------------------
	.section	.nv.compat,"",@"SHT_CUDA_COMPAT_INFO"
	.align	4
        /*0000*/ 	.byte	0x02, 0x09, 0x01, 0x00, 0x02, 0x02, 0x04, 0x00, 0x02, 0x05, 0x05, 0x00, 0x03, 0x07, 0x01, 0x01
        /*0010*/ 	.byte	0x02, 0x03, 0x01, 0x00, 0x02, 0x06, 0x01, 0x00, 0x04, 0x0b, 0x08, 0x00, 0x00, 0x00, 0x00, 0x00
        /*0020*/ 	.byte	0x00, 0x00, 0x00, 0x00


//--------------------- .nv.info._ZN7cutlass13device_kernelINS_4gemm6kernel13GemmUniversalIN4cute5tupleIJiiiiEEENS1_10collective13CollectiveMmaINS1_34MainloopSm90TmaGmmaWarpSpecializedILi4ENS5_IJNS4_1CILi1EEESB_SB_EEENS1_35KernelTmaWarpSpecializedCooperativeEEENS5_IJNSA_ILi256EEENSA_ILi64EEESG_EEENS_6half_tENS5_IJlSB_lEEESI_SJ_NS4_8TiledMMAINS4_8MMA_AtomIJNS4_4SM904GMMA25MMA_64x64x16_F32F16F16_SSILNSN_5MajorE0ELSP_0ELNSN_7ScaleInE1ELSQ_1EEEEEENS4_6LayoutINS5_IJNSA_ILi2EEESB_SB_EEENS5_IJSB_NSA_ILi0EEESW_EEEEENS5_IJNS4_10UnderscoreESZ_SZ_EEEEENS4_13SM90_TMA_LOADENS4_14ComposedLayoutINS4_7SwizzleILi3ELi4ELi3EEENS4_18smem_ptr_flag_bitsILi16EEENST_INS5_IJNSA_ILi8EEESG_EEENS5_IJSG_SB_EEEEEEEvNS4_8identityES12_S1C_vS1D_EENS_8epilogue10collective6detail29Sm90TmaWarpSpecializedAdapterINS1G_15DefaultEpilogueISI_SJ_SJ_NS1F_6thread17LinearCombinationISI_Li1EffLNS1K_9ScaleType4KindE0ELNS_15FloatRoundStyleE2ESI_EENS1_15EpilogueDefaultEEEEEvvEEEEvNT_6ParamsE --------------------------
	.section	.nv.info._ZN7cutlass13device_kernelINS_4gemm6kernel13GemmUniversalIN4cute5tupleIJiiiiEEENS1_10collective13CollectiveMmaINS1_34MainloopSm90TmaGmmaWarpSpecializedILi4ENS5_IJNS4_1CILi1EEESB_SB_EEENS1_35KernelTmaWarpSpecializedCooperativeEEENS5_IJNSA_ILi256EEENSA_ILi64EEESG_EEENS_6half_tENS5_IJlSB_lEEESI_SJ_NS4_8TiledMMAINS4_8MMA_AtomIJNS4_4SM904GMMA25MMA_64x64x16_F32F16F16_SSILNSN_5MajorE0ELSP_0ELNSN_7ScaleInE1ELSQ_1EEEEEENS4_6LayoutINS5_IJNSA_ILi2EEESB_SB_EEENS5_IJSB_NSA_ILi0EEESW_EEEEENS5_IJNS4_10UnderscoreESZ_SZ_EEEEENS4_13SM90_TMA_LOADENS4_14ComposedLayoutINS4_7SwizzleILi3ELi4ELi3EEENS4_18smem_ptr_flag_bitsILi16EEENST_INS5_IJNSA_ILi8EEESG_EEENS5_IJSG_SB_EEEEEEEvNS4_8identityES12_S1C_vS1D_EENS_8epilogue10collective6detail29Sm90TmaWarpSpecializedAdapterINS1G_15DefaultEpilogueISI_SJ_SJ_NS1F_6thread17LinearCombinationISI_Li1EffLNS1K_9ScaleType4KindE0ELNS_15FloatRoundStyleE2ESI_EENS1_15EpilogueDefaultEEEEEvvEEEEvNT_6ParamsE,"",@"SHT_CUDA_INFO"
	.sectionflags	@""
	.align	4


	//----- nvinfo : EIATTR_CUDA_API_VERSION
	.align		4
        /*0000*/ 	.byte	0x04, 0x37
        /*0002*/ 	.short	(.L_21 - .L_20)
.L_20:
        /*0004*/ 	.word	0x00000082


	//----- nvinfo : EIATTR_KPARAM_INFO
	.align		4
.L_21:
        /*0008*/ 	.byte	0x04, 0x17
        /*000a*/ 	.short	(.L_23 - .L_22)
.L_22:
        /*000c*/ 	.word	0x00000000
        /*0010*/ 	.short	0x0000
        /*0012*/ 	.short	0x0070
        /*0014*/ 	.byte	0x00, 0xf0, 0x01, 0x10


	//----- nvinfo : EIATTR_SPARSE_MMA_MASK
	.align		4
.L_23:
        /*0018*/ 	.byte	0x03, 0x50
        /*001a*/ 	.short	0x0000


	//----- nvinfo : EIATTR_MAXREG_COUNT
	.align		4
        /*001c*/ 	.byte	0x03, 0x1b
        /*001e*/ 	.short	0x00a8


	//----- nvinfo : EIATTR_NUM_BARRIERS
	.align		4
        /*0020*/ 	.byte	0x02, 0x4c
        /*0022*/ 	.byte	0x01
	.zero		1


	//----- nvinfo : EIATTR_EXTERNS
	.align		4
        /*0024*/ 	.byte	0x04, 0x0f
        /*0026*/ 	.short	(.L_25 - .L_24)


	//   ....[0]....
	.align		4
.L_24:
        /*0028*/ 	.word	index@(__assertfail)


	//----- nvinfo : EIATTR_MERCURY_ISA_VERSION
	.align		4
.L_25:
        /*002c*/ 	.byte	0x03, 0x5f
        /*002e*/ 	.short	0x0101


	//----- nvinfo : EIATTR_INT_WARP_WIDE_INSTR_OFFSETS
	.align		4
        /*0030*/ 	.byte	0x04, 0x31
        /*0032*/ 	.short	(.L_27 - .L_26)


	//   ....[0]....
.L_26:
        /*0034*/ 	.word	0x00000380


	//   ....[1]....
        /*0038*/ 	.word	0x00000390


	//   ....[2]....
        /*003c*/ 	.word	0x000004d0


	//----- nvinfo : EIATTR_COOP_GROUP_MASK_REGIDS
	.align		4
.L_27:
        /*0040*/ 	.byte	0x04, 0x29
        /*0042*/ 	.short	(.L_29 - .L_28)


	//   ....[0]....
.L_28:
        /*0044*/ 	.word	0xffffffff


	//   ....[1]....
        /*0048*/ 	.word	0xffffffff


	//   ....[2]....
        /*004c*/ 	.word	0xffffffff


	//   ....[3]....
        /*0050*/ 	.word	0xffffffff


	//   ....[4]....
        /*0054*/ 	.word	0xffffffff


	//----- nvinfo : EIATTR_COOP_GROUP_INSTR_OFFSETS
	.align		4
.L_29:
        /*0058*/ 	.byte	0x04, 0x28
        /*005a*/ 	.short	(.L_31 - .L_30)


	//   ....[0]....
.L_30:
        /*005c*/ 	.word	0x00000060


	//   ....[1]....
        /*0060*/ 	.word	0x00000070


	//   ....[2]....
        /*0064*/ 	.word	0x00000130


	//   ....[3]....
        /*0068*/ 	.word	0x000002c0


	//   ....[4]....
        /*006c*/ 	.word	0x00000f80


	//----- nvinfo : EIATTR_REG_RECONFIG
	.align		4
.L_31:
        /*0070*/ 	.byte	0x01, 0x54
	.zero		2


	//----- nvinfo : EIATTR_SYSCALL_OFFSETS
	.align		4
        /*0074*/ 	.byte	0x04, 0x46
        /*0076*/ 	.short	(.L_33 - .L_32)


	//   ....[0]....
.L_32:
        /*0078*/ 	.word	0x00001140


	//----- nvinfo : EIATTR_MBARRIER_INSTR_OFFSETS
	.align		4
.L_33:
        /*007c*/ 	.byte	0x04, 0x39
        /*007e*/ 	.short	(.L_35 - .L_34)


	//   ....[0]....
.L_34:
        /*0080*/ 	.word	0x00000230
        /*0084*/ 	.word	0x000000ff
        /*0088*/ 	.word	0x00000000
        /*008c*/ 	.short	0x0100
        /*008e*/ 	.byte	0x08
	.zero		1


	//   ....[1]....
        /*0090*/ 	.word	0x00000240
        /*0094*/ 	.word	0x000000ff
        /*0098*/ 	.word	0x00000020
        /*009c*/ 	.short	0x0100
        /*009e*/ 	.byte	0x08
	.zero		1


	//   ....[2]....
        /*00a0*/ 	.word	0x00000250
        /*00a4*/ 	.word	0x000000ff
        /*00a8*/ 	.word	0x00000008
        /*00ac*/ 	.short	0x0100
        /*00ae*/ 	.byte	0x08
	.zero		1


	//   ....[3]....
        /*00b0*/ 	.word	0x00000260
        /*00b4*/ 	.word	0x000000ff
        /*00b8*/ 	.word	0x00000028
        /*00bc*/ 	.short	0x0100
        /*00be*/ 	.byte	0x08
	.zero		1


	//   ....[4]....
        /*00c0*/ 	.word	0x00000270
        /*00c4*/ 	.word	0x000000ff
        /*00c8*/ 	.word	0x00000010
        /*00cc*/ 	.short	0x0100
        /*00ce*/ 	.byte	0x08
	.zero		1


	//   ....[5]....
        /*00d0*/ 	.word	0x00000280
        /*00d4*/ 	.word	0x000000ff
        /*00d8*/ 	.word	0x00000030
        /*00dc*/ 	.short	0x0100
        /*00de*/ 	.byte	0x08
	.zero		1


	//   ....[6]....
        /*00e0*/ 	.word	0x00000290
        /*00e4*/ 	.word	0x000000ff
        /*00e8*/ 	.word	0x00000018
        /*00ec*/ 	.short	0x0100
        /*00ee*/ 	.byte	0x08
	.zero		1


	//   ....[7]....
        /*00f0*/ 	.word	0x000002a0
        /*00f4*/ 	.word	0x000000ff
        /*00f8*/ 	.word	0x00000038
        /*00fc*/ 	.short	0x0100
        /*00fe*/ 	.byte	0x08
	.zero		1


	//   ....[8]....
        /*0100*/ 	.word	0x00000540
        /*0104*/ 	.word	0x000000ff
        /*0108*/ 	.word	0x00000050
        /*010c*/ 	.short	0x0100
        /*010e*/ 	.byte	0x06
	.zero		1


	//   ....[9]....
        /*0110*/ 	.word	0x000005a0
        /*0114*/ 	.word	0x000000ff
        /*0118*/ 	.word	0x00000058
        /*011c*/ 	.short	0x0100
        /*011e*/ 	.byte	0x06
	.zero		1


	//   ....[10]....
        /*0120*/ 	.word	0x000011c0
        /*0124*/ 	.word	0x00000003
        /*0128*/ 	.word	0x00000000
        /*012c*/ 	.short	0x010a
        /*012e*/ 	.byte	0x3f
	.zero		1


	//   ....[11]....
        /*0130*/ 	.word	0x00001200
        /*0134*/ 	.word	0x00000003
        /*0138*/ 	.word	0x00000000
        /*013c*/ 	.short	0x010a
        /*013e*/ 	.byte	0x3f
	.zero		1


	//   ....[12]....
        /*0140*/ 	.word	0x00001720
        /*0144*/ 	.word	0x000000ff
        /*0148*/ 	.word	0x00000000
        /*014c*/ 	.short	0x010a
        /*014e*/ 	.byte	0x08
	.zero		1


	//   ....[13]....
        /*0150*/ 	.word	0x00001760
        /*0154*/ 	.word	0x000000ff
        /*0158*/ 	.word	0x00000000
        /*015c*/ 	.short	0x010a
        /*015e*/ 	.byte	0x08
	.zero		1


	//   ....[14]....
        /*0160*/ 	.word	0x00001b40
        /*0164*/ 	.word	0x000000ff
        /*0168*/ 	.word	0x00000000
        /*016c*/ 	.short	0x0101
        /*016e*/ 	.byte	0x08
	.zero		1


	//   ....[15]....
        /*0170*/ 	.word	0x00001d20
        /*0174*/ 	.word	0x000000ff
        /*0178*/ 	.word	0x00000000
        /*017c*/ 	.short	0x0101
        /*017e*/ 	.byte	0x04
	.zero		1


	//   ....[16]....
        /*0180*/ 	.word	0x00007e20
        /*0184*/ 	.word	0x0000000c
        /*0188*/ 	.word	0x00000020
        /*018c*/ 	.short	0x010a
        /*018e*/ 	.byte	0x3f
	.zero		1


	//   ....[17]....
        /*0190*/ 	.word	0x000081e0
        /*0194*/ 	.word	0x00000005
        /*0198*/ 	.word	0x00000058
        /*019c*/ 	.short	0x0101
        /*019e*/ 	.byte	0x3f
	.zero		1


	//   ....[18]....
        /*01a0*/ 	.word	0x000088e0
        /*01a4*/ 	.word	0x00000007
        /*01a8*/ 	.word	0x00000000
        /*01ac*/ 	.short	0x010a
        /*01ae*/ 	.byte	0x3f
	.zero		1


	//   ....[19]....
        /*01b0*/ 	.word	0x00008960
        /*01b4*/ 	.word	0x00000006
        /*01b8*/ 	.word	0x00000000
        /*01bc*/ 	.short	0x010a
        /*01be*/ 	.byte	0x3f
	.zero		1


	//   ....[20]....
        /*01c0*/ 	.word	0x000089f0
        /*01c4*/ 	.word	0x00000007
        /*01c8*/ 	.word	0x00000000
        /*01cc*/ 	.short	0x010a
        /*01ce*/ 	.byte	0x3f
	.zero		1


	//   ....[21]....
        /*01d0*/ 	.word	0x00008a80
        /*01d4*/ 	.word	0x00000005
        /*01d8*/ 	.word	0x00000000
        /*01dc*/ 	.short	0x010a
        /*01de*/ 	.byte	0x3f
	.zero		1


	//   ....[22]....
        /*01e0*/ 	.word	0x00008ae0
        /*01e4*/ 	.word	0x00000003
        /*01e8*/ 	.word	0x00000000
        /*01ec*/ 	.short	0x010a
        /*01ee*/ 	.byte	0x3f
	.zero		1


	//   ....[23]....
        /*01f0*/ 	.word	0x00008b40
        /*01f4*/ 	.word	0x00000004
        /*01f8*/ 	.word	0x00000000
        /*01fc*/ 	.short	0x010a
        /*01fe*/ 	.byte	0x3f
	.zero		1


	//   ....[24]....
        /*0200*/ 	.word	0x00008c10
        /*0204*/ 	.word	0x0000000c
        /*0208*/ 	.word	0x00000020
        /*020c*/ 	.short	0x010a
        /*020e*/ 	.byte	0x3f
	.zero		1


	//   ....[25]....
        /*0210*/ 	.word	0x00008ce0
        /*0214*/ 	.word	0x00000007
        /*0218*/ 	.word	0x00000000
        /*021c*/ 	.short	0x010a
        /*021e*/ 	.byte	0x3f
	.zero		1


	//   ....[26]....
        /*0220*/ 	.word	0x00008d30
        /*0224*/ 	.word	0x00000006
        /*0228*/ 	.word	0x00000000
        /*022c*/ 	.short	0x010a
        /*022e*/ 	.byte	0x3f
	.zero		1


	//   ....[27]....
        /*0230*/ 	.word	0x00008d80
        /*0234*/ 	.word	0x00000007
        /*0238*/ 	.word	0x00000000
        /*023c*/ 	.short	0x010a
        /*023e*/ 	.byte	0x3f
	.zero		1


	//----- nvinfo : EIATTR_NUM_MBARRIERS
	.align		4
.L_35:
        /*0240*/ 	.byte	0x03, 0x38
        /*0242*/ 	.short	0x000a


	//----- nvinfo : EIATTR_EXIT_INSTR_OFFSETS
	.align		4
        /*0244*/ 	.byte	0x04, 0x1c
        /*0246*/ 	.short	(.L_37 - .L_36)


	//   ....[0]....
.L_36:
        /*0248*/ 	.word	0x000005f0


	//   ....[1]....
        /*024c*/ 	.word	0x00000eb0


	//   ....[2]....
        /*0250*/ 	.word	0x00007490


	//   ....[3]....
        /*0254*/ 	.word	0x00007ac0


	//   ....[4]....
        /*0258*/ 	.word	0x00008ad0


	//----- nvinfo : EIATTR_MAX_THREADS
	.align		4
.L_37:
        /*025c*/ 	.byte	0x04, 0x05
        /*025e*/ 	.short	(.L_39 - .L_38)
.L_38:
        /*0260*/ 	.word	0x00000180
        /*0264*/ 	.word	0x00000001
        /*0268*/ 	.word	0x00000001


	//----- nvinfo : EIATTR_CRS_STACK_SIZE
	.align		4
.L_39:
        /*026c*/ 	.byte	0x04, 0x1e
        /*026e*/ 	.short	(.L_41 - .L_40)
.L_40:
        /*0270*/ 	.word	0x00000000


	//----- nvinfo : EIATTR_CBANK_PARAM_SIZE
	.align		4
.L_41:
        /*0274*/ 	.byte	0x03, 0x19
        /*0276*/ 	.short	0x0470


	//----- nvinfo : EIATTR_PARAM_CBANK
	.align		4
        /*0278*/ 	.byte	0x04, 0x0a
        /*027a*/ 	.short	(.L_43 - .L_42)
	.align		4
.L_42:
        /*027c*/ 	.word	index@(.nv.constant0._ZN7cutlass13device_kernelINS_4gemm6kernel13GemmUniversalIN4cute5tupleIJiiiiEEENS1_10collective13CollectiveMmaINS1_34MainloopSm90TmaGmmaWarpSpecializedILi4ENS5_IJNS4_1CILi1EEESB_SB_EEENS1_35KernelTmaWarpSpecializedCooperativeEEENS5_IJNSA_ILi256EEENSA_ILi64EEESG_EEENS_6half_tENS5_IJlSB_lEEESI_SJ_NS4_8TiledMMAINS4_8MMA_AtomIJNS4_4SM904GMMA25MMA_64x64x16_F32F16F16_SSILNSN_5MajorE0ELSP_0ELNSN_7ScaleInE1ELSQ_1EEEEEENS4_6LayoutINS5_IJNSA_ILi2EEESB_SB_EEENS5_IJSB_NSA_ILi0EEESW_EEEEENS5_IJNS4_10UnderscoreESZ_SZ_EEEEENS4_13SM90_TMA_LOADENS4_14ComposedLayoutINS4_7SwizzleILi3ELi4ELi3EEENS4_18smem_ptr_flag_bitsILi16EEENST_INS5_IJNSA_ILi8EEESG_EEENS5_IJSG_SB_EEEEEEEvNS4_8identityES12_S1C_vS1D_EENS_8epilogue10collective6detail29Sm90TmaWarpSpecializedAdapterINS1G_15DefaultEpilogueISI_SJ_SJ_NS1F_6thread17LinearCombinationISI_Li1EffLNS1K_9ScaleType4KindE0ELNS_15FloatRoundStyleE2ESI_EENS1_15EpilogueDefaultEEEEEvvEEEEvNT_6ParamsE)
        /*0280*/ 	.short	0x0210
        /*0282*/ 	.short	0x0470


	//----- nvinfo : EIATTR_SW_WAR
	.align		4
.L_43:
        /*0284*/ 	.byte	0x04, 0x36
        /*0286*/ 	.short	(.L_45 - .L_44)
.L_44:
        /*0288*/ 	.word	0x00000008
.L_45:


//--------------------- .nv.callgraph             --------------------------
	.section	.nv.callgraph,"",@"SHT_CUDA_CALLGRAPH"
	.align	4
	.sectionentsize	8
	.align		4
        /*0000*/ 	.word	0x00000000
	.align		4
        /*0004*/ 	.word	0xffffffff
	.align		4
        /*0008*/ 	.word	index@(_ZN7cutlass13device_kernelINS_4gemm6kernel13GemmUniversalIN4cute5tupleIJiiiiEEENS1_10collective13CollectiveMmaINS1_34MainloopSm90TmaGmmaWarpSpecializedILi4ENS5_IJNS4_1CILi1EEESB_SB_EEENS1_35KernelTmaWarpSpecializedCooperativeEEENS5_IJNSA_ILi256EEENSA_ILi64EEESG_EEENS_6half_tENS5_IJlSB_lEEESI_SJ_NS4_8TiledMMAINS4_8MMA_AtomIJNS4_4SM904GMMA25MMA_64x64x16_F32F16F16_SSILNSN_5MajorE0ELSP_0ELNSN_7ScaleInE1ELSQ_1EEEEEENS4_6LayoutINS5_IJNSA_ILi2EEESB_SB_EEENS5_IJSB_NSA_ILi0EEESW_EEEEENS5_IJNS4_10UnderscoreESZ_SZ_EEEEENS4_13SM90_TMA_LOADENS4_14ComposedLayoutINS4_7SwizzleILi3ELi4ELi3EEENS4_18smem_ptr_flag_bitsILi16EEENST_INS5_IJNSA_ILi8EEESG_EEENS5_IJSG_SB_EEEEEEEvNS4_8identityES12_S1C_vS1D_EENS_8epilogue10collective6detail29Sm90TmaWarpSpecializedAdapterINS1G_15DefaultEpilogueISI_SJ_SJ_NS1F_6thread17LinearCombinationISI_Li1EffLNS1K_9ScaleType4KindE0ELNS_15FloatRoundStyleE2ESI_EENS1_15EpilogueDefaultEEEEEvvEEEEvNT_6ParamsE)
	.align		4
        /*000c*/ 	.word	index@(__assertfail)
	.align		4
        /*0010*/ 	.word	0x00000000
	.align		4
        /*0014*/ 	.word	0xfffffffe
	.align		4
        /*0018*/ 	.word	0x00000000
	.align		4
        /*001c*/ 	.word	0xfffffffd
	.align		4
        /*0020*/ 	.word	0x00000000
	.align		4
        /*0024*/ 	.word	0xfffffffc


//--------------------- .nv.constant4             --------------------------
	.section	.nv.constant4,"a",@progbits
	.align	8
	.align		8
.nv.constant4:
        /*0000*/ 	.dword	__assertfail
	.align		8
        /*0008*/ 	.dword	__unnamed_1
	.align		8
        /*0010*/ 	.dword	_ZN39_INTERNAL_e70cc1af_4_k_cu_9bfc7994_30484cuda3std3__45__cpo5beginE
	.align		8
        /*0018*/ 	.dword	_ZN39_INTERNAL_e70cc1af_4_k_cu_9bfc7994_30484cuda3std3__45__cpo3endE
	.align		8
        /*0020*/ 	.dword	_ZN39_INTERNAL_e70cc1af_4_k_cu_9bfc7994_30484cuda3std3__45__cpo6cbeginE
	.align		8
        /*0028*/ 	.dword	_ZN39_INTERNAL_e70cc1af_4_k_cu_9bfc7994_30484cuda3std3__45__cpo4cendE
	.align		8
        /*0030*/ 	.dword	_ZN39_INTERNAL_e70cc1af_4_k_cu_9bfc7994_30484cuda3std3__441_GLOBAL__N__e70cc1af_4_k_cu_9bfc7994_30486ignoreE
	.align		8
        /*0038*/ 	.dword	_ZN39_INTERNAL_e70cc1af_4_k_cu_9bfc7994_30484cuda3std3__419piecewise_constructE
	.align		8
        /*0040*/ 	.dword	_ZN39_INTERNAL_e70cc1af_4_k_cu_9bfc7994_30484cuda3std3__48in_placeE
	.align		8
        /*0048*/ 	.dword	_ZN39_INTERNAL_e70cc1af_4_k_cu_9bfc7994_30484cuda3std6ranges3__45__cpo4swapE
	.align		8
        /*0050*/ 	.dword	_ZN39_INTERNAL_e70cc1af_4_k_cu_9bfc7994_30484cuda3std6ranges3__45__cpo9iter_moveE
	.align		8
        /*0058*/ 	.dword	_ZN39_INTERNAL_e70cc1af_4_k_cu_9bfc7994_30484cute7productE
	.align		8
        /*0060*/ 	.dword	_ZN39_INTERNAL_e70cc1af_4_k_cu_9bfc7994_30484cute1_E
	.align		8
        /*0068*/ 	.dword	$str$22
	.align		8
        /*0070*/ 	.dword	$str$23


//--------------------- .text._ZN7cutlass13device_kernelINS_4gemm6kernel13GemmUniversalIN4cute5tupleIJiiiiEEENS1_10collective13CollectiveMmaINS1_34MainloopSm90TmaGmmaWarpSpecializedILi4ENS5_IJNS4_1CILi1EEESB_SB_EEENS1_35KernelTmaWarpSpecializedCooperativeEEENS5_IJNSA_ILi256EEENSA_ILi64EEESG_EEENS_6half_tENS5_IJlSB_lEEESI_SJ_NS4_8TiledMMAINS4_8MMA_AtomIJNS4_4SM904GMMA25MMA_64x64x16_F32F16F16_SSILNSN_5MajorE0ELSP_0ELNSN_7ScaleInE1ELSQ_1EEEEEENS4_6LayoutINS5_IJNSA_ILi2EEESB_SB_EEENS5_IJSB_NSA_ILi0EEESW_EEEEENS5_IJNS4_10UnderscoreESZ_SZ_EEEEENS4_13SM90_TMA_LOADENS4_14ComposedLayoutINS4_7SwizzleILi3ELi4ELi3EEENS4_18smem_ptr_flag_bitsILi16EEENST_INS5_IJNSA_ILi8EEESG_EEENS5_IJSG_SB_EEEEEEEvNS4_8identityES12_S1C_vS1D_EENS_8epilogue10collective6detail29Sm90TmaWarpSpecializedAdapterINS1G_15DefaultEpilogueISI_SJ_SJ_NS1F_6thread17LinearCombinationISI_Li1EffLNS1K_9ScaleType4KindE0ELNS_15FloatRoundStyleE2ESI_EENS1_15EpilogueDefaultEEEEEvvEEEEvNT_6ParamsE --------------------------
	.section	.text._ZN7cutlass13device_kernelINS_4gemm6kernel13GemmUniversalIN4cute5tupleIJiiiiEEENS1_10collective13CollectiveMmaINS1_34MainloopSm90TmaGmmaWarpSpecializedILi4ENS5_IJNS4_1CILi1EEESB_SB_EEENS1_35KernelTmaWarpSpecializedCooperativeEEENS5_IJNSA_ILi256EEENSA_ILi64EEESG_EEENS_6half_tENS5_IJlSB_lEEESI_SJ_NS4_8TiledMMAINS4_8MMA_AtomIJNS4_4SM904GMMA25MMA_64x64x16_F32F16F16_SSILNSN_5MajorE0ELSP_0ELNSN_7ScaleInE1ELSQ_1EEEEEENS4_6LayoutINS5_IJNSA_ILi2EEESB_SB_EEENS5_IJSB_NSA_ILi0EEESW_EEEEENS5_IJNS4_10UnderscoreESZ_SZ_EEEEENS4_13SM90_TMA_LOADENS4_14ComposedLayoutINS4_7SwizzleILi3ELi4ELi3EEENS4_18smem_ptr_flag_bitsILi16EEENST_INS5_IJNSA_ILi8EEESG_EEENS5_IJSG_SB_EEEEEEEvNS4_8identityES12_S1C_vS1D_EENS_8epilogue10collective6detail29Sm90TmaWarpSpecializedAdapterINS1G_15DefaultEpilogueISI_SJ_SJ_NS1F_6thread17LinearCombinationISI_Li1EffLNS1K_9ScaleType4KindE0ELNS_15FloatRoundStyleE2ESI_EENS1_15EpilogueDefaultEEEEEvvEEEEvNT_6ParamsE,"ax",@progbits
	.align	128
.text._ZN7cutlass13device_kernelINS_4gemm6kernel13GemmUniversalIN4cute5tupleIJiiiiEEENS1_10collective13CollectiveMmaINS1_34MainloopSm90TmaGmmaWarpSpecializedILi4ENS5_IJNS4_1CILi1EEESB_SB_EEENS1_35KernelTmaWarpSpecializedCooperativeEEENS5_IJNSA_ILi256EEENSA_ILi64EEESG_EEENS_6half_tENS5_IJlSB_lEEESI_SJ_NS4_8TiledMMAINS4_8MMA_AtomIJNS4_4SM904GMMA25MMA_64x64x16_F32F16F16_SSILNSN_5MajorE0ELSP_0ELNSN_7ScaleInE1ELSQ_1EEEEEENS4_6LayoutINS5_IJNSA_ILi2EEESB_SB_EEENS5_IJSB_NSA_ILi0EEESW_EEEEENS5_IJNS4_10UnderscoreESZ_SZ_EEEEENS4_13SM90_TMA_LOADENS4_14ComposedLayoutINS4_7SwizzleILi3ELi4ELi3EEENS4_18smem_ptr_flag_bitsILi16EEENST_INS5_IJNSA_ILi8EEESG_EEENS5_IJSG_SB_EEEEEEEvNS4_8identityES12_S1C_vS1D_EENS_8epilogue10collective6detail29Sm90TmaWarpSpecializedAdapterINS1G_15DefaultEpilogueISI_SJ_SJ_NS1F_6thread17LinearCombinationISI_Li1EffLNS1K_9ScaleType4KindE0ELNS_15FloatRoundStyleE2ESI_EENS1_15EpilogueDefaultEEEEEvvEEEEvNT_6ParamsE:
        .type           _ZN7cutlass13device_kernelINS_4gemm6kernel13GemmUniversalIN4cute5tupleIJiiiiEEENS1_10collective13CollectiveMmaINS1_34MainloopSm90TmaGmmaWarpSpecializedILi4ENS5_IJNS4_1CILi1EEESB_SB_EEENS1_35KernelTmaWarpSpecializedCooperativeEEENS5_IJNSA_ILi256EEENSA_ILi64EEESG_EEENS_6half_tENS5_IJlSB_lEEESI_SJ_NS4_8TiledMMAINS4_8MMA_AtomIJNS4_4SM904GMMA25MMA_64x64x16_F32F16F16_SSILNSN_5MajorE0ELSP_0ELNSN_7ScaleInE1ELSQ_1EEEEEENS4_6LayoutINS5_IJNSA_ILi2EEESB_SB_EEENS5_IJSB_NSA_ILi0EEESW_EEEEENS5_IJNS4_10UnderscoreESZ_SZ_EEEEENS4_13SM90_TMA_LOADENS4_14ComposedLayoutINS4_7SwizzleILi3ELi4ELi3EEENS4_18smem_ptr_flag_bitsILi16EEENST_INS5_IJNSA_ILi8EEESG_EEENS5_IJSG_SB_EEEEEEEvNS4_8identityES12_S1C_vS1D_EENS_8epilogue10collective6detail29Sm90TmaWarpSpecializedAdapterINS1G_15DefaultEpilogueISI_SJ_SJ_NS1F_6thread17LinearCombinationISI_Li1EffLNS1K_9ScaleType4KindE0ELNS_15FloatRoundStyleE2ESI_EENS1_15EpilogueDefaultEEEEEvvEEEEvNT_6ParamsE,@function
        .size           _ZN7cutlass13device_kernelINS_4gemm6kernel13GemmUniversalIN4cute5tupleIJiiiiEEENS1_10collective13CollectiveMmaINS1_34MainloopSm90TmaGmmaWarpSpecializedILi4ENS5_IJNS4_1CILi1EEESB_SB_EEENS1_35KernelTmaWarpSpecializedCooperativeEEENS5_IJNSA_ILi256EEENSA_ILi64EEESG_EEENS_6half_tENS5_IJlSB_lEEESI_SJ_NS4_8TiledMMAINS4_8MMA_AtomIJNS4_4SM904GMMA25MMA_64x64x16_F32F16F16_SSILNSN_5MajorE0ELSP_0ELNSN_7ScaleInE1ELSQ_1EEEEEENS4_6LayoutINS5_IJNSA_ILi2EEESB_SB_EEENS5_IJSB_NSA_ILi0EEESW_EEEEENS5_IJNS4_10UnderscoreESZ_SZ_EEEEENS4_13SM90_TMA_LOADENS4_14ComposedLayoutINS4_7SwizzleILi3ELi4ELi3EEENS4_18smem_ptr_flag_bitsILi16EEENST_INS5_IJNSA_ILi8EEESG_EEENS5_IJSG_SB_EEEEEEEvNS4_8identityES12_S1C_vS1D_EENS_8epilogue10collective6detail29Sm90TmaWarpSpecializedAdapterINS1G_15DefaultEpilogueISI_SJ_SJ_NS1F_6thread17LinearCombinationISI_Li1EffLNS1K_9ScaleType4KindE0ELNS_15FloatRoundStyleE2ESI_EENS1_15EpilogueDefaultEEEEEvvEEEEvNT_6ParamsE,(.L_x_192 - _ZN7cutlass13device_kernelINS_4gemm6kernel13GemmUniversalIN4cute5tupleIJiiiiEEENS1_10collective13CollectiveMmaINS1_34MainloopSm90TmaGmmaWarpSpecializedILi4ENS5_IJNS4_1CILi1EEESB_SB_EEENS1_35KernelTmaWarpSpecializedCooperativeEEENS5_IJNSA_ILi256EEENSA_ILi64EEESG_EEENS_6half_tENS5_IJlSB_lEEESI_SJ_NS4_8TiledMMAINS4_8MMA_AtomIJNS4_4SM904GMMA25MMA_64x64x16_F32F16F16_SSILNSN_5MajorE0ELSP_0ELNSN_7ScaleInE1ELSQ_1EEEEEENS4_6LayoutINS5_IJNSA_ILi2EEESB_SB_EEENS5_IJSB_NSA_ILi0EEESW_EEEEENS5_IJNS4_10UnderscoreESZ_SZ_EEEEENS4_13SM90_TMA_LOADENS4_14ComposedLayoutINS4_7SwizzleILi3ELi4ELi3EEENS4_18smem_ptr_flag_bitsILi16EEENST_INS5_IJNSA_ILi8EEESG_EEENS5_IJSG_SB_EEEEEEEvNS4_8identityES12_S1C_vS1D_EENS_8epilogue10collective6detail29Sm90TmaWarpSpecializedAdapterINS1G_15DefaultEpilogueISI_SJ_SJ_NS1F_6thread17LinearCombinationISI_Li1EffLNS1K_9ScaleType4KindE0ELNS_15FloatRoundStyleE2ESI_EENS1_15EpilogueDefaultEEEEEvvEEEEvNT_6ParamsE)
        .other          _ZN7cutlass13device_kernelINS_4gemm6kernel13GemmUniversalIN4cute5tupleIJiiiiEEENS1_10collective13CollectiveMmaINS1_34MainloopSm90TmaGmmaWarpSpecializedILi4ENS5_IJNS4_1CILi1EEESB_SB_EEENS1_35KernelTmaWarpSpecializedCooperativeEEENS5_IJNSA_ILi256EEENSA_ILi64EEESG_EEENS_6half_tENS5_IJlSB_lEEESI_SJ_NS4_8TiledMMAINS4_8MMA_AtomIJNS4_4SM904GMMA25MMA_64x64x16_F32F16F16_SSILNSN_5MajorE0ELSP_0ELNSN_7ScaleInE1ELSQ_1EEEEEENS4_6LayoutINS5_IJNSA_ILi2EEESB_SB_EEENS5_IJSB_NSA_ILi0EEESW_EEEEENS5_IJNS4_10UnderscoreESZ_SZ_EEEEENS4_13SM90_TMA_LOADENS4_14ComposedLayoutINS4_7SwizzleILi3ELi4ELi3EEENS4_18smem_ptr_flag_bitsILi16EEENST_INS5_IJNSA_ILi8EEESG_EEENS5_IJSG_SB_EEEEEEEvNS4_8identityES12_S1C_vS1D_EENS_8epilogue10collective6detail29Sm90TmaWarpSpecializedAdapterINS1G_15DefaultEpilogueISI_SJ_SJ_NS1F_6thread17LinearCombinationISI_Li1EffLNS1K_9ScaleType4KindE0ELNS_15FloatRoundStyleE2ESI_EENS1_15EpilogueDefaultEEEEEvvEEEEvNT_6ParamsE,@"STO_CUDA_ENTRY STV_DEFAULT"
_ZN7cutlass13device_kernelINS_4gemm6kernel13GemmUniversalIN4cute5tupleIJiiiiEEENS1_10collective13CollectiveMmaINS1_34MainloopSm90TmaGmmaWarpSpecializedILi4ENS5_IJNS4_1CILi1EEESB_SB_EEENS1_35KernelTmaWarpSpecializedCooperativeEEENS5_IJNSA_ILi256EEENSA_ILi64EEESG_EEENS_6half_tENS5_IJlSB_lEEESI_SJ_NS4_8TiledMMAINS4_8MMA_AtomIJNS4_4SM904GMMA25MMA_64x64x16_F32F16F16_SSILNSN_5MajorE0ELSP_0ELNSN_7ScaleInE1ELSQ_1EEEEEENS4_6LayoutINS5_IJNSA_ILi2EEESB_SB_EEENS5_IJSB_NSA_ILi0EEESW_EEEEENS5_IJNS4_10UnderscoreESZ_SZ_EEEEENS4_13SM90_TMA_LOADENS4_14ComposedLayoutINS4_7SwizzleILi3ELi4ELi3EEENS4_18smem_ptr_flag_bitsILi16EEENST_INS5_IJNSA_ILi8EEESG_EEENS5_IJSG_SB_EEEEEEEvNS4_8identityES12_S1C_vS1D_EENS_8epilogue10collective6detail29Sm90TmaWarpSpecializedAdapterINS1G_15DefaultEpilogueISI_SJ_SJ_NS1F_6thread17LinearCombinationISI_Li1EffLNS1K_9ScaleType4KindE0ELNS_15FloatRoundStyleE2ESI_EENS1_15EpilogueDefaultEEEEEvvEEEEvNT_6ParamsE:
[----:B------:R-:W0:Y:S01]  /*0000*/  LDC R1, c[0x0][0x28] ;  /* 0x00000a00ff017b82 */ /* 0x000e220000000800 */
[----:B------:R-:W1:Y:S01]  /*0010*/  S2R R18, SR_TID.X ;  /* 0x0000000000127919 */ /* 0x000e620000002100 */
[----:B------:R-:W-:Y:S01]  /*0020*/  ELECT P0, URZ, PT ;  /* 0x00000000003f782f */ /* 0x000fe20003800000 */
[----:B------:R-:W-:Y:S01]  /*0030*/  BSSY B0, `(.L_x_0) ;  /* 0x000000f000007945 */ /* 0x000fe20003800000 */
[--C-:B-1----:R-:W-:Y:S02]  /*0040*/  SHF.R.U32.HI R0, RZ, 0x5, R18.reuse ;  /* 0x00000005ff007819 */ /* 0x102fe40000011612 */
[----:B------:R-:W-:-:S03]  /*0050*/  SHF.R.U32.HI R22, RZ, 0x7, R18 ;  /* 0x00000007ff167819 */ /* 0x000fc60000011612 */
[----:B------:R-:W1:Y:S04]  /*0060*/  SHFL.IDX PT, R5, R0, RZ, 0x1f ;  /* 0x00001fff00057589 */ /* 0x000e6800000e0000 */
[----:B------:R2:W3:Y:S01]  /*0070*/  SHFL.IDX PT, R8, R22, RZ, 0x1f ;  /* 0x00001fff16087589 */ /* 0x0004e200000e0000 */
[----:B-1----:R-:W-:-:S13]  /*0080*/  ISETP.NE.OR P0, PT, R5, RZ, !P0 ;  /* 0x000000ff0500720c */ /* 0x002fda0004705670 */
[----:B0-23--:R-:W-:Y:S05]  /*0090*/  @P0 BRA `(.L_x_1) ;  /* 0x0000000000200947 */ /* 0x00dfea0003800000 */
[----:B------:R-:W-:Y:S02]  /*00a0*/  ULDC.64 UR4, c[0x0][0x198] ;  /* 0x0000660000047ab9 */ /* 0x000fe40000000a00 */
[----:B------:R-:W-:Y:S02]  /*00b0*/  UIADD3 UR6, UP0, UR4, 0xf0, URZ ;  /* 0x000000f004067890 */ /* 0x000fe4000ff1e03f */
[----:B------:R-:W-:Y:S02]  /*00c0*/  UIADD3 UR4, UP1, UR4, 0x1f0, URZ ;  /* 0x000001f004047890 */ /* 0x000fe4000ff3e03f */
[----:B------:R-:W-:Y:S02]  /*00d0*/  UIADD3.X UR7, URZ, UR5, URZ, UP0, !UPT ;  /* 0x000000053f077290 */ /* 0x000fe400087fe43f */
[----:B------:R-:W-:-:S07]  /*00e0*/  UIADD3.X UR5, URZ, UR5, URZ, UP1, !UPT ;  /* 0x000000053f057290 */ /* 0x000fce0008ffe43f */
[----:B------:R0:W-:Y:S02]  /*00f0*/  UTMACCTL.PF [UR6] ;  /* 0x00000000060079b9 */ /* 0x0001e40008040000 */
[----:B------:R0:W-:Y:S02]  /*0100*/  UTMACCTL.PF [UR4] ;  /* 0x00000000040079b9 */ /* 0x0001e40008040000 */
[----:B0-----:R-:W-:Y:S01]  /*0110*/  NOP ;  /* 0x0000000000007918 */ /* 0x001fe20000000000 */
.L_x_1:
[----:B------:R-:W-:Y:S05]  /*0120*/  BSYNC B0 ;  /* 0x0000000000007941 */ /* 0x000fea0003800000 */
.L_x_0:
[----:B------:R-:W0:Y:S02]  /*0130*/  SHFL.IDX PT, R2, R0, RZ, 0x1f ;  /* 0x00001fff00027589 */ /* 0x000e2400000e0000 */
[----:B0-----:R-:W-:-:S13]  /*0140*/  ISETP.NE.AND P0, PT, R2, RZ, PT ;  /* 0x000000ff0200720c */ /* 0x001fda0003f05270 */
[----:B------:R-:W-:Y:S05]  /*0150*/  @P0 BRA `(.L_x_2) ;  /* 0x0000000000580947 */ /* 0x000fea0003800000 */
[----:B------:R-:W0:Y:S01]  /*0160*/  S2UR UR8, SR_CgaCtaId ;  /* 0x00000000000879c3 */ /* 0x000e220000008800 */
[----:B------:R-:W-:Y:S01]  /*0170*/  UMOV UR4, 0x400 ;  /* 0x0000040000047882 */ /* 0x000fe20000000000 */
[----:B------:R-:W-:Y:S01]  /*0180*/  UMOV UR5, 0x1 ;  /* 0x0000000100057882 */ /* 0x000fe20000000000 */
[----:B------:R-:W-:Y:S01]  /*0190*/  UMOV UR6, 0x100 ;  /* 0x0000010000067882 */ /* 0x000fe20000000000 */
[----:B------:R-:W-:Y:S01]  /*01a0*/  ELECT P0, URZ, PT ;  /* 0x00000000003f782f */ /* 0x000fe20003800000 */
[----:B------:R-:W-:-:S04]  /*01b0*/  UIADD3 UR6, -UR6, 0x100000, URZ ;  /* 0x0010000006067890 */ /* 0x000fc8000fffe13f */
[----:B------:R-:W-:Y:S02]  /*01c0*/  USHF.L.U32 UR7, UR6, 0xb, URZ ;  /* 0x0000000b06077899 */ /* 0x000fe4000800063f */
[----:B------:R-:W-:Y:S02]  /*01d0*/  USHF.L.U32 UR6, UR6, 0x1, URZ ;  /* 0x0000000106067899 */ /* 0x000fe4000800063f */
[----:B0-----:R-:W-:Y:S02]  /*01e0*/  ULEA UR8, UR8, UR4, 0x18 ;  /* 0x0000000408087291 */ /* 0x001fe4000f8ec03f */
[----:B------:R-:W-:-:S04]  /*01f0*/  UIADD3 UR4, -UR5, 0x100000, URZ ;  /* 0x0010000005047890 */ /* 0x000fc8000fffe13f */
[----:B------:R-:W-:Y:S02]  /*0200*/  USHF.L.U32 UR5, UR4, 0xb, URZ ;  /* 0x0000000b04057899 */ /* 0x000fe4000800063f */
[----:B------:R-:W-:Y:S01]  /*0210*/  USHF.L.U32 UR4, UR4, 0x1, URZ ;  /* 0x0000000104047899 */ /* 0x000fe2000800063f */
[----:B------:R-:W0:Y:S11]  /*0220*/  FENCE.VIEW.ASYNC.S ;  /* 0x00000000000073c6 */ /* 0x000e360000000000 */
[----:B0-----:R0:W1:Y:S01]  /*0230*/  SYNCS.EXCH.64 URZ, [UR8], UR4 ;  /* 0x00000004083f75b2 */ /* 0x0010620008000100 */
[----:B------:R0:W2:Y:S01]  /*0240*/  SYNCS.EXCH.64 URZ, [UR8+0x20], UR6 ;  /* 0x00002006083f75b2 */ /* 0x0000a20008000100 */
[----:B------:R0:W3:Y:S01]  /*0250*/  SYNCS.EXCH.64 URZ, [UR8+0x8], UR4 ;  /* 0x00000804083f75b2 */ /* 0x0000e20008000100 */
[----:B------:R0:W4:Y:S01]  /*0260*/  SYNCS.EXCH.64 URZ, [UR8+0x28], UR6 ;  /* 0x00002806083f75b2 */ /* 0x0001220008000100 */
[----:B------:R0:W0:Y:S01]  /*0270*/  SYNCS.EXCH.64 URZ, [UR8+0x10], UR4 ;  /* 0x00001004083f75b2 */ /* 0x0000220008000100 */
[----:B------:R0:W0:Y:S01]  /*0280*/  SYNCS.EXCH.64 URZ, [UR8+0x30], UR6 ;  /* 0x00003006083f75b2 */ /* 0x0000220008000100 */
[----:B------:R0:W0:Y:S01]  /*0290*/  SYNCS.EXCH.64 URZ, [UR8+0x18], UR4 ;  /* 0x00001804083f75b2 */ /* 0x0000220008000100 */
[----:B------:R0:W0:Y:S01]  /*02a0*/  SYNCS.EXCH.64 URZ, [UR8+0x38], UR6 ;  /* 0x00003806083f75b2 */ /* 0x0000220008000100 */
[----:B------:R-:W-:Y:S01]  /*02b0*/  NOP ;  /* 0x0000000000007918 */ /* 0x000fe20000000000 */
.L_x_2:
[----:B------:R-:W5:Y:S01]  /*02c0*/  SHFL.IDX PT, R0, R0, RZ, 0x1f ;  /* 0x00001fff00007589 */ /* 0x000f6200000e0000 */
[----:B------:R-:W1:Y:S01]  /*02d0*/  LDC R2, c[0x0][0x65c] ;  /* 0x00019700ff027b82 */ /* 0x000e620000000800 */
[----:B------:R-:W-:Y:S02]  /*02e0*/  ELECT P0, URZ, PT ;  /* 0x00000000003f782f */ /* 0x000fe40003800000 */
[----:B------:R-:W-:Y:S01]  /*02f0*/  LOP3.LUT R6, R6, 0xfffff7ff, RZ, 0xc0, !PT ;  /* 0xfffff7ff06067812 */ /* 0x000fe200078ec0ff */
[----:B------:R-:W2:Y:S01]  /*0300*/  S2R R3, SR_CTAID.Y ;  /* 0x0000000000037919 */ /* 0x000ea20000002600 */
[----:B0-----:R-:W-:Y:S01]  /*0310*/  UMOV UR4, 0x20 ;  /* 0x0000002000047882 */ /* 0x001fe20000000000 */
[----:B------:R-:W-:Y:S01]  /*0320*/  ISETP.NE.AND P2, PT, R8, RZ, PT ;  /* 0x000000ff0800720c */ /* 0x000fe20003f45270 */
[----:B------:R-:W-:Y:S01]  /*0330*/  NOP ;  /* 0x0000000000007918 */ /* 0x000fe20000000000 */
[----:B------:R-:W0:Y:S01]  /*0340*/  S2R R4, SR_CTAID.X ;  /* 0x0000000000047919 */ /* 0x000e220000002500 */
[----:B------:R-:W-:Y:S01]  /*0350*/  NOP ;  /* 0x0000000000007918 */ /* 0x000fe20000000000 */
[----:B-----5:R-:W-:-:S02]  /*0360*/  ISETP.NE.OR P0, PT, R0, RZ, !P0 ;  /* 0x000000ff0000720c */ /* 0x020fc40004705670 */
[----:B-1----:R-:W-:-:S11]  /*0370*/  ISETP.NE.AND P3, PT, R2, 0x1, PT ;  /* 0x000000010200780c */ /* 0x002fd60003f65270 */
[----:B------:R-:W-:Y:S01]  /*0380*/  VOTEU.ALL UP0, P0 ;  /* 0x00000000003f7886 */ /* 0x000fe20000000000 */
[----:B------:R-:W-:Y:S01]  /*0390*/  VOTEU.ALL UP1, P0 ;  /* 0x00000000003f7886 */ /* 0x000fe20000020000 */
[----:B------:R-:W-:Y:S01]  /*03a0*/  @P3 LOP3.LUT R6, R6, 0x800, RZ, 0xfc, !PT ;  /* 0x0000080006063812 */ /* 0x000fe200078efcff */
[----:B------:R-:W0:Y:S01]  /*03b0*/  @P3 LDC R17, c[0x0][0x10] ;  /* 0x00000400ff113b82 */ /* 0x000e220000000800 */
[----:B------:R-:W-:Y:S01]  /*03c0*/  SHF.R.S32.HI R6, RZ, 0x1f, R5 ;  /* 0x0000001fff067819 */ /* 0x000fe20000011405 */
[----:B------:R-:W-:Y:S01]  /*03d0*/  @!UP0 UMOV UR6, 0x400 ;  /* 0x0000040000068882 */ /* 0x000fe20000000000 */
[----:B------:R-:W-:-:S04]  /*03e0*/  @!UP0 UIADD3 UR4, -UR4, 0x100000, URZ ;  /* 0x0010000004048890 */ /* 0x000fc8000fffe13f */
[----:B------:R-:W-:Y:S02]  /*03f0*/  @!UP0 USHF.L.U32 UR5, UR4, 0xb, URZ ;  /* 0x0000000b04058899 */ /* 0x000fe4000800063f */
[----:B------:R-:W-:Y:S01]  /*0400*/  @!UP0 USHF.L.U32 UR4, UR4, 0x1, URZ ;  /* 0x0000000104048899 */ /* 0x000fe2000800063f */
[----:B------:R-:W-:Y:S01]  /*0410*/  @P3 IMAD.MOV.U32 R7, RZ, RZ, RZ ;  /* 0x000000ffff073224 */ /* 0x000fe200078e00ff */
[----:B------:R-:W-:Y:S01]  /*0420*/  LEA.HI R6, R6, R5, RZ, 0x2 ;  /* 0x0000000506067211 */ /* 0x000fe200078f10ff */
[----:B------:R-:W-:Y:S01]  /*0430*/  @P3 IMAD.MOV.U32 R11, RZ, RZ, RZ ;  /* 0x000000ffff0b3224 */ /* 0x000fe200078e00ff */
[----:B------:R-:W1:Y:S02]  /*0440*/  @!UP0 S2UR UR7, SR_CgaCtaId ;  /* 0x00000000000789c3 */ /* 0x000e640000008800 */
[----:B------:R-:W-:Y:S01]  /*0450*/  LOP3.LUT R0, R6, 0xfffffffc, RZ, 0xc0, !PT ;  /* 0xfffffffc06007812 */ /* 0x000fe200078ec0ff */
[----:B--2---:R-:W-:-:S04]  /*0460*/  @P3 IMAD.MOV.U32 R6, RZ, RZ, R3 ;  /* 0x000000ffff063224 */ /* 0x004fc800078e0003 */
[----:B------:R-:W-:Y:S01]  /*0470*/  IMAD.IADD R0, R5, 0x1, -R0 ;  /* 0x0000000105007824 */ /* 0x000fe200078e0a00 */
[----:B------:R-:W2:Y:S01]  /*0480*/  @!P3 LDC R9, c[0x0][0xc] ;  /* 0x00000300ff09bb82 */ /* 0x000ea20000000800 */
[----:B------:R-:W-:Y:S02]  /*0490*/  IMAD.MOV.U32 R5, RZ, RZ, RZ ;  /* 0x000000ffff057224 */ /* 0x000fe400078e00ff */
[----:B0-----:R-:W-:-:S04]  /*04a0*/  @P3 IMAD.WIDE.U32 R16, R4, R17, R6 ;  /* 0x0000001104103225 */ /* 0x001fc800078e0006 */
[----:B------:R-:W-:Y:S01]  /*04b0*/  @P3 IMAD.IADD R17, R17, 0x1, R11 ;  /* 0x0000000111113824 */ /* 0x000fe200078e020b */
[----:B-1----:R-:W-:Y:S01]  /*04c0*/  @!UP0 ULEA UR6, UR7, UR6, 0x18 ;  /* 0x0000000607068291 */ /* 0x002fe2000f8ec03f */
[----:B------:R-:W-:Y:S01]  /*04d0*/  VOTEU.ALL UP0, P0 ;  /* 0x00000000003f7886 */ /* 0x000fe20000000000 */
[----:B------:R-:W-:-:S04]  /*04e0*/  ISETP.NE.AND P0, PT, R0, 0x3, PT ;  /* 0x000000030000780c */ /* 0x000fc80003f05270 */
[----:B------:R-:W-:Y:S01]  /*04f0*/  ISETP.EQ.OR P0, PT, R0, RZ, !P0 ;  /* 0x000000ff0000720c */ /* 0x000fe20004702670 */
[----:B--2---:R-:W-:-:S03]  /*0500*/  @!P3 IMAD.WIDE.U32 R6, R9, R3, R4 ;  /* 0x000000030906b225 */ /* 0x004fc600078e0004 */
[C---:B------:R-:W-:Y:S01]  /*0510*/  ISETP.EQ.AND P0, PT, R8.reuse, RZ, P0 ;  /* 0x000000ff0800720c */ /* 0x040fe20000702270 */
[----:B------:R-:W-:Y:S01]  /*0520*/  VIADD R8, R8, 0xffffffff ;  /* 0xffffffff08087836 */ /* 0x000fe20000000000 */
[----:B------:R-:W0:Y:S02]  /*0530*/  FENCE.VIEW.ASYNC.S ;  /* 0x00000000000073c6 */ /* 0x000e240000000000 */
[----:B0-----:R0:W3:Y:S01]  /*0540*/  @!UP0 SYNCS.EXCH.64 URZ, [UR6+0x50], UR4 ;  /* 0x00005004063f85b2 */ /* 0x0010e20008000100 */
[----:B------:R-:W-:Y:S01]  /*0550*/  @!P3 IMAD.MOV.U32 R16, RZ, RZ, R6 ;  /* 0x000000ffff10b224 */ /* 0x000fe200078e0006 */
[----:B------:R-:W-:Y:S01]  /*0560*/  SEL R19, RZ, 0x1, !P0 ;  /* 0x00000001ff137807 */ /* 0x000fe20004000000 */
[----:B------:R-:W-:Y:S01]  /*0570*/  @!P3 IMAD.MOV.U32 R17, RZ, RZ, R7 ;  /* 0x000000ffff11b224 */ /* 0x000fe200078e0007 */
[----:B------:R-:W-:-:S04]  /*0580*/  ISETP.GE.U32.AND P1, PT, R8, 0x2, PT ;  /* 0x000000020800780c */ /* 0x000fc80003f26070 */
[----:B------:R-:W-:Y:S01]  /*0590*/  SEL R19, R19, 0x2, P1 ;  /* 0x0000000213137807 */ /* 0x000fe20000800000 */
[----:B------:R0:W3:Y:S01]  /*05a0*/  @!UP1 SYNCS.EXCH.64 URZ, [UR6+0x58], UR4 ;  /* 0x00005804063f95b2 */ /* 0x0000e20008000100 */
[----:B------:R-:W-:Y:S01]  /*05b0*/  NOP ;  /* 0x0000000000007918 */ /* 0x000fe20000000000 */
[----:B---34-:R-:W-:Y:S06]  /*05c0*/  BAR.SYNC.DEFER_BLOCKING 0x0 ;  /* 0x0000000000007b1d */ /* 0x018fec0000010000 */
[----:B------:R-:W-:Y:S05]  /*05d0*/  @!P2 BRA `(.L_x_3) ;  /* 0x0000006c00b0a947 */ /* 0x000fea0003800000 */
[----:B------:R-:W-:-:S13]  /*05e0*/  ISETP.GT.U32.AND P0, PT, R8, 0x1, PT ;  /* 0x000000010800780c */ /* 0x000fda0003f04070 */
[----:B0-----:R-:W-:Y:S05]  /*05f0*/  @P0 EXIT ;  /* 0x000000000000094d */ /* 0x001fea0003800000 */
[----:B------:R-:W-:Y:S01]  /*0600*/  ULDC.64 UR4, c[0x0][0x650] ;  /* 0x0001940000047ab9 */ /* 0x000fe20000000a00 */
[----:B------:R-:W-:Y:S01]  /*0610*/  PRMT R0, RZ, 0x7610, R0 ;  /* 0x00007610ff007816 */ /* 0x000fe20000000000 */
[----:B------:R-:W-:Y:S01]  /*0620*/  IMAD.MOV.U32 R94, RZ, RZ, -0x1 ;  /* 0xffffffffff5e7424 */ /* 0x000fe200078e00ff */
[----:B------:R-:W-:Y:S01]  /*0630*/  ISETP.GE.U32.AND P0, PT, R16, UR4, PT ;  /* 0x0000000410007c0c */ /* 0x000fe2000bf06070 */
[----:B------:R-:W-:Y:S02]  /*0640*/  IMAD.MOV.U32 R90, RZ, RZ, -0x1 ;  /* 0xffffffffff5a7424 */ /* 0x000fe400078e00ff */
[----:B------:R-:W-:Y:S01]  /*0650*/  IMAD.MOV.U32 R23, RZ, RZ, -0x1 ;  /* 0xffffffffff177424 */ /* 0x000fe200078e00ff */
[----:B------:R-:W-:-:S13]  /*0660*/  ISETP.GE.U32.AND.EX P0, PT, R17, UR5, PT, P0 ;  /* 0x0000000511007c0c */ /* 0x000fda000bf06100 */
[----:B------:R-:W-:Y:S05]  /*0670*/  @P0 BRA `(.L_x_4) ;  /* 0x0000000400540947 */ /* 0x000fea0003800000 */
[----:B------:R-:W0:Y:S01]  /*0680*/  LDC.64 R14, c[0x0][0x628] ;  /* 0x00018a00ff0e7b82 */ /* 0x000e220000000a00 */
[----:B------:R-:W-:Y:S02]  /*0690*/  IMAD.MOV.U32 R6, RZ, RZ, R16 ;  /* 0x000000ffff067224 */ /* 0x000fe400078e0010 */
[----:B------:R-:W-:-:S05]  /*06a0*/  IMAD.MOV.U32 R7, RZ, RZ, R17 ;  /* 0x000000ffff077224 */ /* 0x000fca00078e0011 */
[----:B------:R-:W1:Y:S08]  /*06b0*/  LDC R0, c[0x0][0x630] ;  /* 0x00018c00ff007b82 */ /* 0x000e700000000800 */
[----:B------:R-:W2:Y:S01]  /*06c0*/  LDC.64 R20, c[0x0][0x620] ;  /* 0x00018800ff147b82 */ /* 0x000ea20000000a00 */
[----:B0-----:R-:W-:-:S04]  /*06d0*/  ISETP.NE.U32.AND P0, PT, R14, RZ, PT ;  /* 0x000000ff0e00720c */ /* 0x001fc80003f05070 */
[----:B------:R-:W-:-:S13]  /*06e0*/  ISETP.NE.AND.EX P0, PT, R15, RZ, PT, P0 ;  /* 0x000000ff0f00720c */ /* 0x000fda0003f05300 */
[----:B-12---:R-:W-:Y:S05]  /*06f0*/  @!P0 BRA `(.L_x_5) ;  /* 0x0000000000288947 */ /* 0x006fea0003800000 */
[----:B------:R-:W0:Y:S02]  /*0700*/  LDC R11, c[0x0][0x634] ;  /* 0x00018d00ff0b7b82 */ /* 0x000e240000000800 */
[----:B0-----:R-:W-:-:S05]  /*0710*/  IADD3 R11, P0, R16, R11, RZ ;  /* 0x0000000b100b7210 */ /* 0x001fca0007f1e0ff */
[----:B------:R-:W-:-:S04]  /*0720*/  IMAD.X R13, RZ, RZ, R17, P0 ;  /* 0x000000ffff0d7224 */ /* 0x000fc800000e0611 */
[----:B------:R-:W-:-:S04]  /*0730*/  IMAD.WIDE.U32 R6, R13, R14, RZ ;  /* 0x0000000e0d067225 */ /* 0x000fc800078e00ff */
[----:B------:R-:W-:-:S04]  /*0740*/  IMAD.WIDE.U32 R8, P0, R11, R15, R6 ;  /* 0x0000000f0b087225 */ /* 0x000fc80007800006 */
[----:B------:R-:W-:-:S04]  /*0750*/  IMAD.WIDE.U32 R6, R11, R14, RZ ;  /* 0x0000000e0b067225 */ /* 0x000fc800078e00ff */
[----:B------:R-:W-:Y:S01]  /*0760*/  IMAD.X R11, RZ, RZ, RZ, P0 ;  /* 0x000000ffff0b7224 */ /* 0x000fe200000e06ff */
[----:B------:R-:W-:Y:S01]  /*0770*/  IADD3 RZ, P0, R7, R8, RZ ;  /* 0x0000000807ff7210 */ /* 0x000fe20007f1e0ff */
[----:B------:R-:W-:-:S04]  /*0780*/  IMAD.MOV.U32 R10, RZ, RZ, R9 ;  /* 0x000000ffff0a7224 */ /* 0x000fc800078e0009 */
[----:B------:R-:W-:-:S08]  /*0790*/  IMAD.WIDE.U32.X R6, R13, R15, R10, P0 ;  /* 0x0000000f0d067225 */ /* 0x000fd000000e040a */
.L_x_5:
[-CC-:B------:R-:W-:Y:S01]  /*07a0*/  SHF.R.U64 R23, R6, R0.reuse, R7.reuse ;  /* 0x0000000006177219 */ /* 0x180fe20000001207 */
[----:B------:R-:W0:Y:S01]  /*07b0*/  LDC R10, c[0x0][0x618] ;  /* 0x00018600ff0a7b82 */ /* 0x000e220000000800 */
[----:B------:R-:W-:Y:S01]  /*07c0*/  SHF.R.U32.HI R5, RZ, R0, R7 ;  /* 0x00000000ff057219 */ /* 0x000fe20000011607 */
[----:B------:R-:W-:Y:S01]  /*07d0*/  ULDC UR4, c[0x0][0x150] ;  /* 0x0000540000047ab9 */ /* 0x000fe20000000800 */
[----:B------:R-:W-:Y:S02]  /*07e0*/  IADD3 R9, P0, RZ, -R23, RZ ;  /* 0x80000017ff097210 */ /* 0x000fe40007f1e0ff */
[----:B------:R-:W-:-:S03]  /*07f0*/  I2FP.F32.U32 R0, R4 ;  /* 0x0000000400007245 */ /* 0x000fc60000201000 */
[----:B------:R-:W1:Y:S01]  /*0800*/  LDC.64 R28, c[0x0][0x640] ;  /* 0x00019000ff1c7b82 */ /* 0x000e620000000a00 */
[----:B------:R-:W-:Y:S02]  /*0810*/  IMAD.X R11, RZ, RZ, ~R5, P0 ;  /* 0x000000ffff0b7224 */ /* 0x000fe400000e0e05 */
[----:B------:R-:W-:Y:S01]  /*0820*/  FMUL R0, R0, UR4 ;  /* 0x0000000400007c20 */ /* 0x000fe20008400000 */
[----:B------:R-:W-:Y:S01]  /*0830*/  IMAD.WIDE.U32 R6, R9, R20, R16 ;  /* 0x0000001409067225 */ /* 0x000fe200078e0010 */
[----:B------:R-:W-:-:S03]  /*0840*/  ULDC UR4, c[0x0][0x154] ;  /* 0x0000550000047ab9 */ /* 0x000fc60000000800 */
[----:B------:R-:W-:Y:S01]  /*0850*/  IMAD R8, R11, R20, RZ ;  /* 0x000000140b087224 */ /* 0x000fe200078e02ff */
[----:B------:R-:W2:Y:S01]  /*0860*/  LDC R5, c[0x0][0x144] ;  /* 0x00005100ff057b82 */ /* 0x000ea20000000800 */
[----:B------:R-:W3:Y:S02]  /*0870*/  F2I.U32.TRUNC.NTZ R0, R0 ;  /* 0x0000000000007305 */ /* 0x000ee4000020f000 */
[----:B------:R-:W-:-:S04]  /*0880*/  IMAD R9, R9, R21, R8 ;  /* 0x0000001509097224 */ /* 0x000fc800078e0208 */
[----:B------:R-:W-:Y:S01]  /*0890*/  IMAD.IADD R7, R7, 0x1, R9 ;  /* 0x0000000107077824 */ /* 0x000fe200078e0209 */
[----:B------:R-:W4:Y:S01]  /*08a0*/  LDC R12, c[0x0][0x608] ;  /* 0x00018200ff0c7b82 */ /* 0x000f220000000800 */
[----:B------:R-:W-:-:S03]  /*08b0*/  IMAD.MOV.U32 R9, RZ, RZ, -0x1 ;  /* 0xffffffffff097424 */ /* 0x000fc600078e00ff */
[-CC-:B0-----:R-:W-:Y:S02]  /*08c0*/  SHF.R.U64 R20, R6, R10.reuse, R7.reuse ;  /* 0x0000000a06147219 */ /* 0x181fe40000001207 */
[----:B------:R-:W-:Y:S02]  /*08d0*/  I2FP.F32.U32 R6, R3 ;  /* 0x0000000300067245 */ /* 0x000fe40000201000 */
[----:B------:R-:W0:Y:S01]  /*08e0*/  LDC R26, c[0x0][0x658] ;  /* 0x00019600ff1a7b82 */ /* 0x000e220000000800 */
[----:B-1----:R-:W-:Y:S01]  /*08f0*/  ISETP.NE.U32.AND P0, PT, R28, RZ, PT ;  /* 0x000000ff1c00720c */ /* 0x002fe20003f05070 */
[----:B---3--:R-:W-:Y:S01]  /*0900*/  IMAD.MOV R8, RZ, RZ, -R0 ;  /* 0x000000ffff087224 */ /* 0x008fe200078e0a00 */
[----:B------:R-:W-:Y:S01]  /*0910*/  SHF.R.U32.HI R7, RZ, R10, R7 ;  /* 0x0000000aff077219 */ /* 0x000fe20000011607 */
[----:B------:R-:W-:Y:S01]  /*0920*/  FMUL R6, R6, UR4 ;  /* 0x0000000406067c20 */ /* 0x000fe20008400000 */
[----:B------:R-:W-:-:S03]  /*0930*/  ISETP.NE.AND.EX P0, PT, R29, RZ, PT, P0 ;  /* 0x000000ff1d00720c */ /* 0x000fc60003f05300 */
[----:B------:R-:W1:Y:S01]  /*0940*/  LDC R14, c[0x0][0x148] ;  /* 0x00005200ff0e7b82 */ /* 0x000e620000000800 */
[----:B--2---:R-:W-:-:S07]  /*0950*/  IMAD R0, R5, R8, R4 ;  /* 0x0000000805007224 */ /* 0x004fce00078e0204 */
[----:B------:R-:W2:Y:S01]  /*0960*/  LDC R24, c[0x0][0x600] ;  /* 0x00018000ff187b82 */ /* 0x000ea20000000800 */
[-CC-:B----4-:R-:W-:Y:S02]  /*0970*/  SHF.R.U64 R30, R20, R12.reuse, R7.reuse ;  /* 0x0000000c141e7219 */ /* 0x190fe40000001207 */
[----:B------:R-:W-:Y:S01]  /*0980*/  SHF.R.U32.HI R5, RZ, R12, R7 ;  /* 0x0000000cff057219 */ /* 0x000fe20000011607 */
[----:B------:R-:W-:Y:S01]  /*0990*/  IMAD.MOV.U32 R7, RZ, RZ, 0x1 ;  /* 0x00000001ff077424 */ /* 0x000fe200078e00ff */
[----:B------:R3:W4:Y:S03]  /*09a0*/  F2I.U32.TRUNC.NTZ R12, R6 ;  /* 0x00000006000c7305 */ /* 0x000726000020f000 */
[----:B------:R-:W1:Y:S01]  /*09b0*/  LDC R15, c[0x0][0x648] ;  /* 0x00019200ff0f7b82 */ /* 0x000e620000000800 */
[-C--:B0-----:R-:W-:Y:S02]  /*09c0*/  SHF.L.U32 R4, R9, R26.reuse, RZ ;  /* 0x0000001a09047219 */ /* 0x081fe400000006ff */
[----:B------:R-:W-:-:S02]  /*09d0*/  SHF.R.U64 R32, R30, R26, R5 ;  /* 0x0000001a1e207219 */ /* 0x000fc40000001205 */
[----:B------:R-:W-:Y:S02]  /*09e0*/  LOP3.LUT R11, RZ, R4, RZ, 0x33, !PT ;  /* 0x00000004ff0b7212 */ /* 0x000fe400078e33ff */
[-C--:B------:R-:W-:Y:S01]  /*09f0*/  SHF.R.U32.HI R5, RZ, R26.reuse, R5 ;  /* 0x0000001aff057219 */ /* 0x080fe20000011605 */
[----:B------:R-:W0:Y:S01]  /*0a00*/  LDC R21, c[0x0][0x638] ;  /* 0x00018e00ff157b82 */ /* 0x000e220000000800 */
[----:B------:R-:W-:Y:S01]  /*0a10*/  SHF.L.U32 R10, R7, R26, RZ ;  /* 0x0000001a070a7219 */ /* 0x000fe200000006ff */
[----:B------:R-:W-:-:S06]  /*0a20*/  IMAD.MOV.U32 R4, RZ, RZ, R32 ;  /* 0x000000ffff047224 */ /* 0x000fcc00078e0020 */
[----:B------:R-:W0:Y:S01]  /*0a30*/  LDC R94, c[0x0][0x610] ;  /* 0x00018400ff5e7b82 */ /* 0x000e220000000800 */
[----:B---34-:R-:W-:Y:S05]  /*0a40*/  @!P0 BRA `(.L_x_6) ;  /* 0x0000000000288947 */ /* 0x018fea0003800000 */
[----:B------:R-:W3:Y:S02]  /*0a50*/  LDC R9, c[0x0][0x64c] ;  /* 0x00019300ff097b82 */ /* 0x000ee40000000800 */
[----:B---3--:R-:W-:-:S05]  /*0a60*/  IADD3 R9, P0, R32, R9, RZ ;  /* 0x0000000920097210 */ /* 0x008fca0007f1e0ff */
        /* <DEDUP_REMOVED lines=8> */
.L_x_6:
[----:B-1----:R-:W-:Y:S01]  /*0af0*/  SHF.R.U64 R4, R4, R15, R5 ;  /* 0x0000000f04047219 */ /* 0x002fe20000001205 */
[----:B--2---:R-:W-:Y:S01]  /*0b00*/  VIADD R5, R24, 0xffffffff ;  /* 0xffffffff18057836 */ /* 0x004fe20000000000 */
[----:B------:R-:W-:Y:S01]  /*0b10*/  LOP3.LUT R11, R30, R11, RZ, 0xc0, !PT ;  /* 0x0000000b1e0b7212 */ /* 0x000fe200078ec0ff */
[----:B------:R-:W-:Y:S02]  /*0b20*/  IMAD.MOV R12, RZ, RZ, -R12 ;  /* 0x000000ffff0c7224 */ /* 0x000fe400078e0a0c */
[----:B------:R-:W-:Y:S01]  /*0b30*/  IMAD.MOV R6, RZ, RZ, -R4 ;  /* 0x000000ffff067224 */ /* 0x000fe200078e0a04 */
[----:B------:R-:W-:Y:S01]  /*0b40*/  LOP3.LUT R5, R20, R5, RZ, 0xc0, !PT ;  /* 0x0000000514057212 */ /* 0x000fe200078ec0ff */
[----:B------:R-:W-:Y:S02]  /*0b50*/  @P3 IMAD R0, R14, R12, R3 ;  /* 0x0000000c0e003224 */ /* 0x000fe400078e0203 */
[----:B------:R-:W-:Y:S02]  /*0b60*/  IMAD R11, R10, R4, R11 ;  /* 0x000000040a0b7224 */ /* 0x000fe400078e020b */
[----:B0-----:R-:W-:-:S02]  /*0b70*/  IMAD R3, R6, R21, R32 ;  /* 0x0000001506037224 */ /* 0x001fc400078e0220 */
[----:B------:R-:W-:Y:S02]  /*0b80*/  IMAD R94, R11, R94, R0 ;  /* 0x0000005e0b5e7224 */ /* 0x000fe400078e0200 */
[----:B------:R-:W-:Y:S02]  /*0b90*/  IMAD R3, R3, R24, R5 ;  /* 0x0000001803037224 */ /* 0x000fe400078e0205 */
[----:B------:R-:W-:-:S03]  /*0ba0*/  IMAD.MOV.U32 R0, RZ, RZ, 0x1 ;  /* 0x00000001ff007424 */ /* 0x000fc600078e00ff */
[----:B------:R-:W-:Y:S02]  /*0bb0*/  SEL R90, R3, R94, !P3 ;  /* 0x0000005e035a7207 */ /* 0x000fe40005800000 */
[----:B------:R-:W-:-:S07]  /*0bc0*/  SEL R94, R94, R3, !P3 ;  /* 0x000000035e5e7207 */ /* 0x000fce0005800000 */
.L_x_4:
[----:B------:R-:W-:-:S08]  /*0bd0*/  NOP ;  /* 0x0000000000007918 */ /* 0x000fd00000000000 */
[----:B------:R-:W0:Y:S02]  /*0be0*/  USETMAXREG.TRY_ALLOC.CTAPOOL UP0, 0xe8 ;  /* 0x000000e8000079c8 */ /* 0x000e240008000600 */
[----:B0-----:R-:W-:-:S13]  /*0bf0*/  PLOP3.LUT P0, PT, PT, PT, UP0, 0x80, 0x0 ;  /* 0x000000000000781c */ /* 0x001fda0003f0f008 */
[----:B------:R-:W-:Y:S05]  /*0c00*/  @!P0 BRA `(.L_x_4) ;  /* 0xfffffffc00f08947 */ /* 0x000fea000383ffff */
[----:B------:R-:W-:Y:S01]  /*0c10*/  ULDC.64 UR4, c[0x0][0x598] ;  /* 0x0001660000047ab9 */ /* 0x000fe20000000a00 */
[----:B------:R-:W-:Y:S01]  /*0c20*/  ULDC.64 UR36, c[0x0][0x208] ;  /* 0x0000820000247ab9 */ /* 0x000fe20000000a00 */
[----:B------:R-:W-:-:S04]  /*0c30*/  ISETP.NE.U32.AND P0, PT, RZ, UR4, PT ;  /* 0x00000004ff007c0c */ /* 0x000fc8000bf05070 */
[----:B------:R-:W-:-:S13]  /*0c40*/  ISETP.NE.AND.EX P0, PT, RZ, UR5, PT, P0 ;  /* 0x00000005ff007c0c */ /* 0x000fda000bf05300 */
[----:B------:R-:W-:Y:S05]  /*0c50*/  @!P0 BRA `(.L_x_7) ;  /* 0x00000000001c8947 */ /* 0x000fea0003800000 */
[----:B------:R-:W0:Y:S02]  /*0c60*/  LDC.64 R4, c[0x0][0x598] ;  /* 0x00016600ff047b82 */ /* 0x000e240000000a00 */
[----:B0-----:R-:W2:Y:S02]  /*0c70*/  LDG.E.64 R4, desc[UR36][R4.64] ;  /* 0x0000002404047981 */ /* 0x001ea4000c1e1b00 */
[----:B--2---:R-:W-:-:S04]  /*0c80*/  ISETP.NE.U32.AND P0, PT, R4, RZ, PT ;  /* 0x000000ff0400720c */ /* 0x004fc80003f05070 */
[----:B------:R-:W-:-:S13]  /*0c90*/  ISETP.NE.AND.EX P0, PT, R5, RZ, PT, P0 ;  /* 0x000000ff0500720c */ /* 0x000fda0003f05300 */
[----:B------:R-:W-:Y:S05]  /*0ca0*/  @!P0 BRA `(.L_x_7) ;  /* 0x0000000000088947 */ /* 0x000fea0003800000 */
[----:B------:R0:W5:Y:S01]  /*0cb0*/  LD.E R88, desc[UR36][R4.64] ;  /* 0x0000002404587980 */ /* 0x000162000c101900 */
[----:B------:R-:W-:Y:S05]  /*0cc0*/  BRA `(.L_x_8) ;  /* 0x0000000000247947 */ /* 0x000fea0003800000 */
.L_x_7:
[----:B------:R-:W-:Y:S02]  /*0cd0*/  ULDC.64 UR4, c[0x0][0x588] ;  /* 0x0001620000047ab9 */ /* 0x000fe40000000a00 */
[----:B------:R-:W-:-:S04]  /*0ce0*/  ISETP.NE.U32.AND P0, PT, RZ, UR4, PT ;  /* 0x00000004ff007c0c */ /* 0x000fc8000bf05070 */
[----:B------:R-:W-:-:S13]  /*0cf0*/  ISETP.NE.AND.EX P0, PT, RZ, UR5, PT, P0 ;  /* 0x00000005ff007c0c */ /* 0x000fda000bf05300 */
[----:B------:R-:W-:Y:S05]  /*0d00*/  @!P0 BRA `(.L_x_9) ;  /* 0x00000000000c8947 */ /* 0x000fea0003800000 */
[----:B------:R-:W0:Y:S02]  /*0d10*/  LDC.64 R88, c[0x0][0x588] ;  /* 0x00016200ff587b82 */ /* 0x000e240000000a00 */
[----:B0-----:R1:W5:Y:S01]  /*0d20*/  LDG.E R88, desc[UR36][R88.64] ;  /* 0x0000002458587981 */ /* 0x001362000c1e1900 */
[----:B------:R-:W-:Y:S05]  /*0d30*/  BRA `(.L_x_8) ;  /* 0x0000000000087947 */ /* 0x000fea0003800000 */
.L_x_9:
[----:B------:R-:W-:Y:S02]  /*0d40*/  ULDC UR4, c[0x0][0x580] ;  /* 0x0001600000047ab9 */ /* 0x000fe40000000800 */
[----:B------:R-:W-:-:S07]  /*0d50*/  IMAD.U32 R88, RZ, RZ, UR4 ;  /* 0x00000004ff587e24 */ /* 0x000fce000f8e00ff */
.L_x_8:
[----:B------:R-:W-:Y:S02]  /*0d60*/  ULDC.64 UR4, c[0x0][0x5a0] ;  /* 0x0001680000047ab9 */ /* 0x000fe40000000a00 */
[----:B------:R-:W-:-:S04]  /*0d70*/  ISETP.NE.U32.AND P0, PT, RZ, UR4, PT ;  /* 0x00000004ff007c0c */ /* 0x000fc8000bf05070 */
[----:B------:R-:W-:-:S13]  /*0d80*/  ISETP.NE.AND.EX P0, PT, RZ, UR5, PT, P0 ;  /* 0x00000005ff007c0c */ /* 0x000fda000bf05300 */
[----:B------:R-:W-:Y:S05]  /*0d90*/  @!P0 BRA `(.L_x_10) ;  /* 0x00000000001c8947 */ /* 0x000fea0003800000 */
[----:B0-----:R-:W0:Y:S02]  /*0da0*/  LDC.64 R4, c[0x0][0x5a0] ;  /* 0x00016800ff047b82 */ /* 0x001e240000000a00 */
[----:B0-----:R-:W2:Y:S02]  /*0db0*/  LDG.E.64 R4, desc[UR36][R4.64] ;  /* 0x0000002404047981 */ /* 0x001ea4000c1e1b00 */
[----:B--2---:R-:W-:-:S04]  /*0dc0*/  ISETP.NE.U32.AND P0, PT, R4, RZ, PT ;  /* 0x000000ff0400720c */ /* 0x004fc80003f05070 */
[----:B------:R-:W-:-:S13]  /*0dd0*/  ISETP.NE.AND.EX P0, PT, R5, RZ, PT, P0 ;  /* 0x000000ff0500720c */ /* 0x000fda0003f05300 */
[----:B------:R-:W-:Y:S05]  /*0de0*/  @!P0 BRA `(.L_x_10) ;  /* 0x0000000000088947 */ /* 0x000fea0003800000 */
[----:B-1----:R0:W5:Y:S01]  /*0df0*/  LD.E R89, desc[UR36][R4.64] ;  /* 0x0000002404597980 */ /* 0x002162000c101900 */
[----:B------:R-:W-:Y:S05]  /*0e00*/  BRA `(.L_x_11) ;  /* 0x0000000000247947 */ /* 0x000fea0003800000 */
.L_x_10:
[----:B------:R-:W-:Y:S02]  /*0e10*/  ULDC.64 UR4, c[0x0][0x590] ;  /* 0x0001640000047ab9 */ /* 0x000fe40000000a00 */
[----:B------:R-:W-:-:S04]  /*0e20*/  ISETP.NE.U32.AND P0, PT, RZ, UR4, PT ;  /* 0x00000004ff007c0c */ /* 0x000fc8000bf05070 */
[----:B------:R-:W-:-:S13]  /*0e30*/  ISETP.NE.AND.EX P0, PT, RZ, UR5, PT, P0 ;  /* 0x00000005ff007c0c */ /* 0x000fda000bf05300 */
[----:B------:R-:W-:Y:S05]  /*0e40*/  @!P0 BRA `(.L_x_12) ;  /* 0x00000000000c8947 */ /* 0x000fea0003800000 */
[----:B0-----:R-:W1:Y:S02]  /*0e50*/  LDC.64 R4, c[0x0][0x590] ;  /* 0x00016400ff047b82 */ /* 0x001e640000000a00 */
[----:B-1----:R1:W5:Y:S01]  /*0e60*/  LDG.E R89, desc[UR36][R4.64] ;  /* 0x0000002404597981 */ /* 0x002362000c1e1900 */
[----:B------:R-:W-:Y:S05]  /*0e70*/  BRA `(.L_x_11) ;  /* 0x0000000000087947 */ /* 0x000fea0003800000 */
.L_x_12:
[----:B------:R-:W-:Y:S02]  /*0e80*/  ULDC UR4, c[0x0][0x584] ;  /* 0x0001610000047ab9 */ /* 0x000fe40000000800 */
[----:B-1----:R-:W-:-:S07]  /*0e90*/  IMAD.U32 R89, RZ, RZ, UR4 ;  /* 0x00000004ff597e24 */ /* 0x002fce000f8e00ff */
.L_x_11:
[----:B------:R-:W-:-:S13]  /*0ea0*/  LOP3.LUT P0, RZ, R0, 0xff, RZ, 0xc0, !PT ;  /* 0x000000ff00ff7812 */ /* 0x000fda000780c0ff */
[----:B------:R-:W-:Y:S05]  /*0eb0*/  @!P0 EXIT ;  /* 0x000000000000894d */ /* 0x000fea0003800000 */
[----:B------:R-:W-:Y:S01]  /*0ec0*/  ULDC UR4, c[0x0][0x28c] ;  /* 0x0000a30000047ab9 */ /* 0x000fe20000000800 */
[----:B------:R-:W-:Y:S01]  /*0ed0*/  LOP3.LUT R102, R19, 0x1, RZ, 0xfc, !PT ;  /* 0x0000000113667812 */ /* 0x000fe200078efcff */
[----:B------:R-:W-:Y:S01]  /*0ee0*/  UIADD3 UR4, UR4, 0x3f, URZ ;  /* 0x0000003f04047890 */ /* 0x000fe2000fffe03f */
[----:B------:R-:W-:Y:S01]  /*0ef0*/  UMOV UR38, URZ ;  /* 0x0000003f00267c82 */ /* 0x000fe20008000000 */
[----:B------:R-:W-:Y:S02]  /*0f00*/  UMOV UR39, URZ ;  /* 0x0000003f00277c82 */ /* 0x000fe40008000000 */
[----:B------:R-:W-:-:S04]  /*0f10*/  USHF.R.S32.HI UR5, URZ, 0x1f, UR4 ;  /* 0x0000001f3f057899 */ /* 0x000fc80008011404 */
[----:B------:R-:W-:-:S04]  /*0f20*/  ULEA.HI UR5, UR5, UR4, URZ, 0x6 ;  /* 0x0000000405057291 */ /* 0x000fc8000f8f303f */
[----:B------:R-:W-:-:S12]  /*0f30*/  USHF.R.S32.HI UR40, URZ, 0x6, UR5 ;  /* 0x000000063f287899 */ /* 0x000fd80008011405 */
.L_x_156:
[----:B------:R-:W-:Y:S01]  /*0f40*/  LOP3.LUT R0, R18, 0x80, RZ, 0xc0, !PT ;  /* 0x0000008012007812 */ /* 0x000fe200078ec0ff */
[----:B------:R-:W2:Y:S01]  /*0f50*/  S2UR UR7, SR_CgaCtaId ;  /* 0x00000000000779c3 */ /* 0x000ea20000008800 */
[----:B------:R-:W-:Y:S02]  /*0f60*/  UMOV UR6, 0x400 ;  /* 0x0000040000067882 */ /* 0x000fe40000000000 */
[----:B------:R-:W-:-:S06]  /*0f70*/  SHF.R.U32.HI R0, RZ, 0x7, R0 ;  /* 0x00000007ff007819 */ /* 0x000fcc0000011600 */
[----:B---3--:R-:W3:Y:S01]  /*0f80*/  SHFL.IDX PT, R0, R0, RZ, 0x1f ;  /* 0x00001fff00007589 */ /* 0x008ee200000e0000 */
[----:B--2---:R-:W-:Y:S01]  /*0f90*/  ULEA UR42, UR7, UR6, 0x18 ;  /* 0x00000006072a7291 */ /* 0x004fe2000f8ec03f */
[----:B---3--:R-:W-:-:S13]  /*0fa0*/  R2UR UR4, R0 ;  /* 0x00000000000472ca */ /* 0x008fda00000e0000 */
[----:B------:R-:W-:-:S04]  /*0fb0*/  ULEA.HI UR5, UR4, UR4, URZ, 0x1 ;  /* 0x0000000404057291 */ /* 0x000fc8000f8f083f */
[----:B------:R-:W-:-:S04]  /*0fc0*/  ULOP3.LUT UR5, UR5, 0x7fffe, URZ, 0xc0, !UPT ;  /* 0x0007fffe05057892 */ /* 0x000fc8000f8ec03f */
[----:B------:R-:W-:-:S03]  /*0fd0*/  UIADD3 UR5, UR4, -UR5, URZ ;  /* 0x8000000504057290 */ /* 0x000fc6000fffe03f */
[----:B------:R-:W-:Y:S01]  /*0fe0*/  ULDC UR4, c[0x0][0x28c] ;  /* 0x0000a30000047ab9 */ /* 0x000fe20000000800 */
[----:B------:R-:W-:Y:S01]  /*0ff0*/  ULEA UR5, UR5, UR42, 0xd ;  /* 0x0000002a05057291 */ /* 0x000fe2000f8e683f */
[----:B------:R-:W-:-:S03]  /*1000*/  ISETP.LT.AND P0, PT, RZ, UR4, PT ;  /* 0x00000004ff007c0c */ /* 0x000fc6000bf01270 */
[----:B------:R-:W-:-:S04]  /*1010*/  UIADD3 UR5, UR5, 0x100, URZ ;  /* 0x0000010005057890 */ /* 0x000fc8000fffe03f */
[----:B------:R-:W-:-:S04]  /*1020*/  USHF.R.U32.HI UR5, URZ, 0x4, UR5 ;  /* 0x000000043f057899 */ /* 0x000fc80008011605 */
[----:B------:R-:W-:Y:S02]  /*1030*/  ULOP3.LUT UR41, UR5, 0x3fff, URZ, 0xc0, !UPT ;  /* 0x00003fff05297892 */ /* 0x000fe4000f8ec03f */
[----:B01--45:R-:W-:Y:S10]  /*1040*/  @P0 BRA `(.L_x_13) ;  /* 0x0000000000400947 */ /* 0x033ff40003800000 */
[----:B------:R-:W-:Y:S01]  /*1050*/  MOV R0, 0x0 ;  /* 0x0000000000007802 */ /* 0x000fe20000000f00 */
[----:B------:R-:W-:Y:S01]  /*1060*/  ULDC.64 UR4, c[0x4][0x68] ;  /* 0x01001a0000047ab9 */ /* 0x000fe20000000a00 */
[----:B------:R-:W-:Y:S01]  /*1070*/  ULDC.64 UR6, c[0x4][0x8] ;  /* 0x0100020000067ab9 */ /* 0x000fe20000000a00 */
[----:B01----:R-:W-:Y:S01]  /*1080*/  IMAD.U32 R4, RZ, RZ, UR4 ;  /* 0x00000004ff047e24 */ /* 0x003fe2000f8e00ff */
[----:B------:R0:W1:Y:S01]  /*1090*/  LDC.64 R14, c[0x4][R0] ;  /* 0x01000000000e7b82 */ /* 0x0000620000000a00 */
[----:B------:R-:W-:Y:S01]  /*10a0*/  IMAD.U32 R5, RZ, RZ, UR5 ;  /* 0x00000005ff057e24 */ /* 0x000fe2000f8e00ff */
[----:B------:R-:W-:Y:S01]  /*10b0*/  ULDC.64 UR4, c[0x4][0x70] ;  /* 0x01001c0000047ab9 */ /* 0x000fe20000000a00 */
[----:B------:R-:W-:Y:S02]  /*10c0*/  IMAD.U32 R10, RZ, RZ, UR6 ;  /* 0x00000006ff0a7e24 */ /* 0x000fe4000f8e00ff */
[----:B------:R-:W-:Y:S02]  /*10d0*/  IMAD.U32 R6, RZ, RZ, UR4 ;  /* 0x00000004ff067e24 */ /* 0x000fe4000f8e00ff */
[----:B------:R-:W-:-:S02]  /*10e0*/  IMAD.U32 R7, RZ, RZ, UR5 ;  /* 0x00000005ff077e24 */ /* 0x000fc4000f8e00ff */
[----:B------:R-:W-:Y:S02]  /*10f0*/  IMAD.U32 R11, RZ, RZ, UR7 ;  /* 0x00000007ff0b7e24 */ /* 0x000fe4000f8e00ff */
[----:B------:R-:W-:Y:S02]  /*1100*/  IMAD.MOV.U32 R8, RZ, RZ, 0x1e1 ;  /* 0x000001e1ff087424 */ /* 0x000fe400078e00ff */
[----:B------:R-:W-:Y:S02]  /*1110*/  IMAD.MOV.U32 R12, RZ, RZ, 0x1 ;  /* 0x00000001ff0c7424 */ /* 0x000fe400078e00ff */
[----:B0-----:R-:W-:-:S07]  /*1120*/  IMAD.MOV.U32 R13, RZ, RZ, RZ ;  /* 0x000000ffff0d7224 */ /* 0x001fce00078e00ff */
[----:B------:R-:W-:-:S07]  /*1130*/  LEPC R20, `(.L_x_13) ;  /* 0x000000001014794e */ /* 0x000fce0000000000 */
[----:B-1---5:R-:W-:Y:S05]  /*1140*/  CALL.ABS.NOINC R14 ;  /* 0x000000000e007343 */ /* 0x022fea0003c00000 */
.L_x_13:
[----:B------:R-:W-:-:S13]  /*1150*/  ISETP.NE.AND P0, PT, R102, 0x3, PT ;  /* 0x000000036600780c */ /* 0x000fda0003f05270 */
[----:B------:R-:W-:Y:S05]  /*1160*/  @!P0 BRA `(.L_x_14) ;  /* 0x0000000000048947 */ /* 0x000fea0003800000 */
[----:B------:R-:W-:Y:S01]  /*1170*/  BPT.TRAP 0x1 ;  /* 0x000000040000795c */ /* 0x000fe20000300000 */
.L_x_14:
[----:B------:R-:W-:Y:S02]  /*1180*/  IMAD.U32 R3, RZ, RZ, UR39 ;  /* 0x00000027ff037e24 */ /* 0x000fe4000f8e00ff */
[----:B------:R-:W-:-:S03]  /*1190*/  IMAD.U32 R0, RZ, RZ, UR38 ;  /* 0x00000026ff007e24 */ /* 0x000fc6000f8e00ff */
[----:B------:R-:W-:Y:S02]  /*11a0*/  LEA R3, R3, UR42, 0x3 ;  /* 0x0000002a03037c11 */ /* 0x000fe4000f8e18ff */
[----:B------:R-:W-:-:S04]  /*11b0*/  SHF.L.U32 R0, R0, 0x1f, RZ ;  /* 0x0000001f00007819 */ /* 0x000fc800000006ff */
[----:B------:R2:W3:Y:S01]  /*11c0*/  SYNCS.PHASECHK.TRANS64.TRYWAIT P1, [R3+URZ], R0 ;  /* 0x00000000030075a7 */ /* 0x0004e2000802017f */
[----:B------:R-:W-:Y:S05]  /*11d0*/  @!P0 BRA `(.L_x_15) ;  /* 0x0000000000048947 */ /* 0x000fea0003800000 */
[----:B------:R-:W-:Y:S01]  /*11e0*/  BPT.TRAP 0x1 ;  /* 0x000000040000795c */ /* 0x000fe20000300000 */
.L_x_15:
[----:B---3--:R-:W-:Y:S05]  /*11f0*/  @P1 BRA `(.L_x_16) ;  /* 0x0000000000081947 */ /* 0x008fea0003800000 */
[----:B------:R-:W3:Y:S02]  /*1200*/  SYNCS.PHASECHK.TRANS64.TRYWAIT P1, [R3+URZ], R0 ;  /* 0x00000000030075a7 */ /* 0x000ee4000802017f */
[----:B---3--:R-:W-:Y:S05]  /*1210*/  @!P1 BRA `(.L_x_17) ;  /* 0x0000007800309947 */ /* 0x008fea0003800000 */
.L_x_16:
[----:B------:R-:W-:-:S04]  /*1220*/  UISETP.LT.AND UP0, UPT, UR40, 0x1, UPT ;  /* 0x000000012800788c */ /* 0x000fc8000bf01270 */
[----:B------:R-:W-:-:S04]  /*1230*/  USEL UR4, UR40, 0x1, UP0 ;  /* 0x0000000128047887 */ /* 0x000fc80008000000 */
[----:B------:R-:W-:-:S06]  /*1240*/  UIADD3 UR4, UR40, -UR4, URZ ;  /* 0x8000000428047290 */ /* 0x000fcc000fffe03f */
[----:B--23--:R-:W-:Y:S01]  /*1250*/  IMAD.U32 R0, RZ, RZ, UR4 ;  /* 0x00000004ff007e24 */ /* 0x00cfe2000f8e00ff */
[----:B------:R-:W-:Y:S05]  /*1260*/  WARPSYNC.ALL ;  /* 0x0000000000007948 */ /* 0x000fea0003800000 */
[----:B------:R-:W-:Y:S01]  /*1270*/  ISETP.GE.AND P1, PT, R0, 0x1, PT ;  /* 0x000000010000780c */ /* 0x000fe20003f26270 */
[----:B------:R-:W-:Y:S01]  /*1280*/  UIADD3 UR4, UR42, 0x20100, URZ ;  /* 0x000201002a047890 */ /* 0x000fe2000fffe03f */
[----:B------:R-:W-:Y:S01]  /*1290*/  WARPGROUP.ARRIVE ;  /* 0x00000000000079c5 */ /* 0x000fe20000000000 */
[----:B------:R-:W-:Y:S01]  /*12a0*/  UMOV UR9, 0x40000040 ;  /* 0x4000004000097882 */ /* 0x000fe20000000000 */
[----:B------:R-:W-:Y:S01]  /*12b0*/  UMOV UR11, 0x40000040 ;  /* 0x40000040000b7882 */ /* 0x000fe20000000000 */
[----:B------:R-:W-:-:S04]  /*12c0*/  USHF.R.U32.HI UR4, URZ, 0x4, UR4 ;  /* 0x000000043f047899 */ /* 0x000fc80008011604 */
[----:B------:R-:W-:Y:S02]  /*12d0*/  ULOP3.LUT UR5, UR4, 0x3fff, URZ, 0xc0, !UPT ;  /* 0x00003fff04057892 */ /* 0x000fe4000f8ec03f */
[----:B------:R-:W-:Y:S02]  /*12e0*/  ULOP3.LUT UR4, UR41, 0x10000, URZ, 0xfc, !UPT ;  /* 0x0001000029047892 */ /* 0x000fe4000f8efc3f */
[----:B------:R-:W-:Y:S02]  /*12f0*/  ULOP3.LUT UR5, UR5, 0x10000, URZ, 0xfc, !UPT ;  /* 0x0001000005057892 */ /* 0x000fe4000f8efc3f */
[----:B------:R-:W-:Y:S02]  /*1300*/  ULEA UR7, UR39, UR4, 0xb ;  /* 0x0000000427077291 */ /* 0x000fe4000f8e583f */
[----:B------:R-:W-:Y:S02]  /*1310*/  ULEA UR6, UR39, UR5, 0x9 ;  /* 0x0000000527067291 */ /* 0x000fe4000f8e483f */
[----:B------:R-:W-:-:S03]  /*1320*/  UIADD3 UR12, UR7, 0x400, URZ ;  /* 0x00000400070c7890 */ /* 0x000fc6000fffe03f */
[----:B------:R-:W-:Y:S02]  /*1330*/  UMOV UR8, UR7 ;  /* 0x0000000700087c82 */ /* 0x000fe40008000000 */
[----:B------:R-:W-:Y:S02]  /*1340*/  UMOV UR10, UR6 ;  /* 0x00000006000a7c82 */ /* 0x000fe40008000000 */
[----:B------:R-:W-:Y:S01]  /*1350*/  HGMMA.64x64x16.F32 R56, gdesc[UR8], RZ, !UPT, gsb0 ;  /* 0x00e00000083879f0 */ /* 0x000fe2000c0008ff */
[----:B------:R-:W-:Y:S01]  /*1360*/  UMOV UR8, UR12 ;  /* 0x0000000c00087c82 */ /* 0x000fe20008000000 */
[----:B------:R-:W-:Y:S01]  /*1370*/  UMOV UR9, 0x40000040 ;  /* 0x4000004000097882 */ /* 0x000fe20000000000 */
[----:B------:R-:W-:Y:S01]  /*1380*/  UIADD3 UR12, UR7, 0x402, URZ ;  /* 0x00000402070c7890 */ /* 0x000fe2000fffe03f */
[----:B------:R-:W-:Y:S02]  /*1390*/  WARPGROUP.DEPBAR.LE gsb0, 0x0 ;  /* 0x00008000000079c5 */ /* 0x000fe40000010000 */
[----:B------:R-:W-:-:S06]  /*13a0*/  WARPGROUP.ARRIVE ;  /* 0x00000000000079c5 */ /* 0x000fcc0000000000 */
[----:B------:R-:W-:Y:S01]  /*13b0*/  HGMMA.64x64x16.F32 R24, gdesc[UR8], RZ, !UPT, gsb0 ;  /* 0x00e00000081879f0 */ /* 0x000fe2000c0008ff */
[----:B------:R-:W-:Y:S02]  /*13c0*/  UIADD3 UR8, UR7, 0x2, URZ ;  /* 0x0000000207087890 */ /* 0x000fe4000fffe03f */
[----:B------:R-:W-:Y:S01]  /*13d0*/  UIADD3 UR10, UR6, 0x2, URZ ;  /* 0x00000002060a7890 */ /* 0x000fe2000fffe03f */
[----:B------:R-:W-:Y:S01]  /*13e0*/  UMOV UR9, 0x40000040 ;  /* 0x4000004000097882 */ /* 0x000fe20000000000 */
[----:B------:R-:W-:Y:S01]  /*13f0*/  UMOV UR11, 0x40000040 ;  /* 0x40000040000b7882 */ /* 0x000fe20000000000 */
[----:B------:R-:W-:Y:S02]  /*1400*/  WARPGROUP.DEPBAR.LE gsb0, 0x0 ;  /* 0x00008000000079c5 */ /* 0x000fe40000010000 */
[----:B------:R-:W-:-:S06]  /*1410*/  WARPGROUP.ARRIVE ;  /* 0x00000000000079c5 */ /* 0x000fcc0000000000 */
[----:B------:R-:W-:Y:S01]  /*1420*/  HGMMA.64x64x16.F32 R56, gdesc[UR8], R56, gsb0 ;  /* 0x00e00000083879f0 */ /* 0x000fe20008000838 */
[----:B------:R-:W-:Y:S01]  /*1430*/  UMOV UR8, UR12 ;  /* 0x0000000c00087c82 */ /* 0x000fe20008000000 */
[----:B------:R-:W-:Y:S01]  /*1440*/  UMOV UR9, 0x40000040 ;  /* 0x4000004000097882 */ /* 0x000fe20000000000 */
[----:B------:R-:W-:Y:S01]  /*1450*/  UIADD3 UR12, UR7, 0x404, URZ ;  /* 0x00000404070c7890 */ /* 0x000fe2000fffe03f */
[----:B------:R-:W-:Y:S02]  /*1460*/  WARPGROUP.DEPBAR.LE gsb0, 0x0 ;  /* 0x00008000000079c5 */ /* 0x000fe40000010000 */
[----:B------:R-:W-:-:S06]  /*1470*/  WARPGROUP.ARRIVE ;  /* 0x00000000000079c5 */ /* 0x000fcc0000000000 */
[----:B------:R-:W-:Y:S01]  /*1480*/  HGMMA.64x64x16.F32 R24, gdesc[UR8], R24, gsb0 ;  /* 0x00e00000081879f0 */ /* 0x000fe20008000818 */
        /* <DEDUP_REMOVED lines=9> */
[----:B------:R-:W-:Y:S02]  /*1520*/  WARPGROUP.DEPBAR.LE gsb0, 0x0 ;  /* 0x00008000000079c5 */ /* 0x000fe40000010000 */
[----:B------:R-:W-:-:S06]  /*1530*/  WARPGROUP.ARRIVE ;  /* 0x00000000000079c5 */ /* 0x000fcc0000000000 */
[----:B------:R-:W-:Y:S01]  /*1540*/  HGMMA.64x64x16.F32 R24, gdesc[UR8], R24, gsb0 ;  /* 0x00e00000081879f0 */ /* 0x000fe20008000818 */
[----:B------:R-:W-:Y:S02]  /*1550*/  UIADD3 UR8, UR7, 0x6, URZ ;  /* 0x0000000607087890 */ /* 0x000fe4000fffe03f */
[----:B------:R-:W-:Y:S01]  /*1560*/  UIADD3 UR10, UR6, 0x6, URZ ;  /* 0x00000006060a7890 */ /* 0x000fe2000fffe03f */
[----:B------:R-:W-:Y:S01]  /*1570*/  UMOV UR9, 0x40000040 ;  /* 0x4000004000097882 */ /* 0x000fe20000000000 */
[----:B------:R-:W-:Y:S01]  /*1580*/  UMOV UR11, 0x40000040 ;  /* 0x40000040000b7882 */ /* 0x000fe20000000000 */
[----:B------:R-:W-:Y:S01]  /*1590*/  UIADD3 UR7, UR7, 0x406, URZ ;  /* 0x0000040607077890 */ /* 0x000fe2000fffe03f */
[----:B------:R-:W-:Y:S02]  /*15a0*/  WARPGROUP.DEPBAR.LE gsb0, 0x0 ;  /* 0x00008000000079c5 */ /* 0x000fe40000010000 */
[----:B------:R-:W-:-:S06]  /*15b0*/  WARPGROUP.ARRIVE ;  /* 0x00000000000079c5 */ /* 0x000fcc0000000000 */
[----:B------:R-:W-:Y:S01]  /*15c0*/  HGMMA.64x64x16.F32 R56, gdesc[UR8], R56, gsb0 ;  /* 0x00e00000083879f0 */ /* 0x000fe20008000838 */
[----:B------:R-:W-:Y:S01]  /*15d0*/  UMOV UR8, UR7 ;  /* 0x0000000700087c82 */ /* 0x000fe20008000000 */
[----:B------:R-:W-:Y:S01]  /*15e0*/  UMOV UR9, 0x40000040 ;  /* 0x4000004000097882 */ /* 0x000fe20000000000 */
[----:B------:R-:W-:Y:S02]  /*15f0*/  WARPGROUP.DEPBAR.LE gsb0, 0x0 ;  /* 0x00008000000079c5 */ /* 0x000fe40000010000 */
[----:B------:R-:W-:-:S06]  /*1600*/  WARPGROUP.ARRIVE ;  /* 0x00000000000079c5 */ /* 0x000fcc0000000000 */
[----:B------:R-:W-:Y:S03]  /*1610*/  HGMMA.64x64x16.F32 R24, gdesc[UR8], R24, gsb0 ;  /* 0x00e00000081879f0 */ /* 0x000fe60008000818 */
[----:B------:R-:W-:Y:S02]  /*1620*/  WARPGROUP.DEPBAR.LE gsb0, 0x0 ;  /* 0x00008000000079c5 */ /* 0x000fe40000010000 */
[----:B------:R-:W-:Y:S05]  /*1630*/  @!P1 BRA `(.L_x_18) ;  /* 0x0000000400789947 */ /* 0x000fea0003800000 */
[----:B------:R-:W-:-:S04]  /*1640*/  UIADD3 UR6, UR39, 0x1, URZ ;  /* 0x0000000127067890 */ /* 0x000fc8000fffe03f */
[----:B------:R-:W-:-:S04]  /*1650*/  UISETP.NE.AND UP0, UPT, UR6, 0x4, UPT ;  /* 0x000000040600788c */ /* 0x000fc8000bf05270 */
[----:B------:R-:W-:Y:S02]  /*1660*/  USEL UR7, URZ, 0x1, UP0 ;  /* 0x000000013f077887 */ /* 0x000fe40008000000 */
[----:B------:R-:W-:Y:S02]  /*1670*/  USEL UR6, UR6, URZ, UP0 ;  /* 0x0000003f06067287 */ /* 0x000fe40008000000 */
[----:B------:R-:W-:-:S06]  /*1680*/  ULOP3.LUT UR7, UR38, UR7, URZ, 0x3c, !UPT ;  /* 0x0000000726077292 */ /* 0x000fcc000f8e3c3f */
[----:B01----:R-:W-:Y:S01]  /*1690*/  IMAD.U32 R5, RZ, RZ, UR7 ;  /* 0x00000007ff057e24 */ /* 0x003fe2000f8e00ff */
[----:B------:R-:W-:-:S06]  /*16a0*/  UMOV UR7, UR39 ;  /* 0x0000002700077c82 */ /* 0x000fcc0008000000 */
.L_x_25:
[----:B01----:R-:W-:Y:S05]  /*16b0*/  @!P0 BRA `(.L_x_19) ;  /* 0x0000000000048947 */ /* 0x003fea0003800000 */
[----:B------:R-:W-:Y:S01]  /*16c0*/  BPT.TRAP 0x1 ;  /* 0x000000040000795c */ /* 0x000fe20000300000 */
.L_x_19:
[----:B------:R-:W0:Y:S01]  /*16d0*/  S2UR UR9, SR_CgaCtaId ;  /* 0x00000000000979c3 */ /* 0x000e220000008800 */
[----:B------:R-:W-:Y:S01]  /*16e0*/  UMOV UR8, 0x400 ;  /* 0x0000040000087882 */ /* 0x000fe20000000000 */
[----:B------:R-:W-:Y:S01]  /*16f0*/  SHF.L.U32 R3, R5, 0x1f, RZ ;  /* 0x0000001f05037819 */ /* 0x000fe200000006ff */
[----:B0-----:R-:W-:-:S04]  /*1700*/  ULEA UR15, UR9, UR8, 0x18 ;  /* 0x00000008090f7291 */ /* 0x001fc8000f8ec03f */
[----:B------:R-:W-:-:S09]  /*1710*/  ULEA UR8, UR6, UR15, 0x3 ;  /* 0x0000000f06087291 */ /* 0x000fd2000f8e183f */
[----:B------:R0:W1:Y:S01]  /*1720*/  SYNCS.PHASECHK.TRANS64.TRYWAIT P1, [UR8], R3 ;  /* 0x00000003ff0075a7 */ /* 0x0000620008020148 */
[----:B------:R-:W-:Y:S05]  /*1730*/  @!P0 BRA `(.L_x_20) ;  /* 0x0000000000048947 */ /* 0x000fea0003800000 */
[----:B------:R-:W-:Y:S01]  /*1740*/  BPT.TRAP 0x1 ;  /* 0x000000040000795c */ /* 0x000fe20000300000 */
.L_x_20:
[----:B-1----:R-:W-:Y:S05]  /*1750*/  @P1 BRA `(.L_x_21) ;  /* 0x0000000000081947 */ /* 0x002fea0003800000 */
[----:B------:R-:W1:Y:S02]  /*1760*/  SYNCS.PHASECHK.TRANS64.TRYWAIT P1, [UR8], R3 ;  /* 0x00000003ff0075a7 */ /* 0x000e640008020148 */
[----:B-1----:R-:W-:Y:S05]  /*1770*/  @!P1 BRA `(.L_x_22) ;  /* 0x0000007000ec9947 */ /* 0x002fea0003800000 */
.L_x_21:
[----:B------:R-:W-:Y:S01]  /*1780*/  ULEA UR12, UR6, UR5, 0x9 ;  /* 0x00000005060c7291 */ /* 0x000fe2000f8e483f */
[----:B------:R-:W-:Y:S01]  /*1790*/  WARPGROUP.ARRIVE ;  /* 0x00000000000079c5 */ /* 0x000fe20000000000 */
[----:B------:R-:W-:Y:S01]  /*17a0*/  ULEA UR13, UR6, UR4, 0xb ;  /* 0x00000004060d7291 */ /* 0x000fe2000f8e583f */
[----:B------:R-:W-:Y:S01]  /*17b0*/  UMOV UR11, 0x40000040 ;  /* 0x40000040000b7882 */ /* 0x000fe20000000000 */
[----:B------:R-:W-:Y:S02]  /*17c0*/  UMOV UR9, 0x40000040 ;  /* 0x4000004000097882 */ /* 0x000fe40000000000 */
[----:B------:R-:W-:Y:S01]  /*17d0*/  UIADD3 UR14, UR13, 0x400, URZ ;  /* 0x000004000d0e7890 */ /* 0x000fe2000fffe03f */
[----:B------:R-:W-:Y:S02]  /*17e0*/  UMOV UR10, UR12 ;  /* 0x0000000c000a7c82 */ /* 0x000fe40008000000 */
[----:B------:R-:W-:Y:S02]  /*17f0*/  UMOV UR8, UR13 ;  /* 0x0000000d00087c82 */ /* 0x000fe40008000000 */
[----:B------:R-:W-:Y:S01]  /*1800*/  HGMMA.64x64x16.F32 R56, gdesc[UR8], R56, gsb0 ;  /* 0x00e00000083879f0 */ /* 0x000fe20008000838 */
[----:B------:R-:W-:Y:S01]  /*1810*/  UMOV UR9, 0x40000040 ;  /* 0x4000004000097882 */ /* 0x000fe20000000000 */
[----:B------:R-:W-:Y:S01]  /*1820*/  UMOV UR8, UR14 ;  /* 0x0000000e00087c82 */ /* 0x000fe20008000000 */
[----:B------:R-:W-:Y:S01]  /*1830*/  UIADD3 UR14, UR13, 0x402, URZ ;  /* 0x000004020d0e7890 */ /* 0x000fe2000fffe03f */
[----:B------:R-:W-:-:S02]  /*1840*/  WARPGROUP.DEPBAR.LE gsb0, 0x0 ;  /* 0x00008000000079c5 */ /* 0x000fc40000010000 */
        /* <DEDUP_REMOVED lines=42> */
[----:B------:R-:W-:Y:S01]  /*1af0*/  BPT.TRAP 0x1 ;  /* 0x000000040000795c */ /* 0x000fe20000300000 */
.L_x_23:
[----:B------:R-:W-:Y:S01]  /*1b00*/  ULEA UR8, UR7, UR15, 0x3 ;  /* 0x0000000f07087291 */ /* 0x000fe2000f8e183f */
[----:B------:R-:W-:-:S03]  /*1b10*/  ISETP.GT.U32.AND P1, PT, R19, 0x1, PT ;  /* 0x000000011300780c */ /* 0x000fc60003f24070 */
[----:B------:R-:W-:-:S04]  /*1b20*/  UIADD3 UR8, UR8, 0x20, URZ ;  /* 0x0000002008087890 */ /* 0x000fc8000fffe03f */
[----:B------:R-:W-:-:S09]  /*1b30*/  UPRMT UR8, URZ, 0x654, UR8 ;  /* 0x000006543f087896 */ /* 0x000fd20008000008 */
[----:B------:R-:W-:Y:S01]  /*1b40*/  SYNCS.ARRIVE.TRANS64.RED.A1T0 RZ, [UR8], RZ ;  /* 0x000000ffffff79a7 */ /* 0x000fe20008100408 */
[----:B------:R-:W-:Y:S05]  /*1b50*/  @P1 BRA `(.L_x_24) ;  /* 0x0000000000041947 */ /* 0x000fea0003800000 */
[----:B------:R-:W-:Y:S01]  /*1b60*/  BPT.TRAP 0x1 ;  /* 0x000000040000795c */ /* 0x000fe20000300000 */
.L_x_24:
[----:B------:R-:W-:Y:S01]  /*1b70*/  UIADD3 UR6, UR6, 0x1, URZ ;  /* 0x0000000106067890 */ /* 0x000fe2000fffe03f */
[C---:B------:R-:W-:Y:S01]  /*1b80*/  ISETP.GT.AND P1, PT, R0.reuse, 0x1, PT ;  /* 0x000000010000780c */ /* 0x040fe20003f24270 */
[----:B------:R-:W-:Y:S01]  /*1b90*/  UIADD3 UR7, UR7, 0x1, URZ ;  /* 0x0000000107077890 */ /* 0x000fe2000fffe03f */
[----:B------:R-:W-:Y:S01]  /*1ba0*/  IADD3 R0, R0, -0x1, RZ ;  /* 0xffffffff00007810 */ /* 0x000fe20007ffe0ff */
[----:B------:R-:W-:Y:S02]  /*1bb0*/  UISETP.NE.AND UP0, UPT, UR6, 0x4, UPT ;  /* 0x000000040600788c */ /* 0x000fe4000bf05270 */
[----:B------:R-:W-:Y:S02]  /*1bc0*/  UISETP.NE.AND UP1, UPT, UR7, 0x4, UPT ;  /* 0x000000040700788c */ /* 0x000fe4000bf25270 */
[----:B------:R-:W-:Y:S02]  /*1bd0*/  USEL UR8, URZ, 0x1, UP0 ;  /* 0x000000013f087887 */ /* 0x000fe40008000000 */
[----:B------:R-:W-:-:S02]  /*1be0*/  USEL UR6, UR6, URZ, UP0 ;  /* 0x0000003f06067287 */ /* 0x000fc40008000000 */
[----:B------:R-:W-:Y:S02]  /*1bf0*/  USEL UR7, UR7, URZ, UP1 ;  /* 0x0000003f07077287 */ /* 0x000fe40008800000 */
[----:B------:R-:W-:Y:S01]  /*1c00*/  LOP3.LUT R5, R5, UR8, RZ, 0x3c, !PT ;  /* 0x0000000805057c12 */ /* 0x000fe2000f8e3cff */
[----:B------:R-:W-:Y:S09]  /*1c10*/  @P1 BRA `(.L_x_25) ;  /* 0xfffffff800a41947 */ /* 0x000ff2000383ffff */
.L_x_18:
[----:B------:R-:W2:Y:S02]  /*1c20*/  LDC R0, c[0x0][0x28c] ;  /* 0x0000a300ff007b82 */ /* 0x000ea40000000800 */
[----:B--2---:R-:W-:-:S13]  /*1c30*/  ISETP.GE.AND P1, PT, R0, 0x1, PT ;  /* 0x000000010000780c */ /* 0x004fda0003f26270 */
[----:B------:R-:W-:Y:S05]  /*1c40*/  @!P1 BRA `(.L_x_26) ;  /* 0x0000000000409947 */ /* 0x000fea0003800000 */
[----:B------:R-:W-:Y:S05]  /*1c50*/  @!P0 BRA `(.L_x_27) ;  /* 0x0000000000048947 */ /* 0x000fea0003800000 */
[----:B------:R-:W-:Y:S01]  /*1c60*/  BPT.TRAP 0x1 ;  /* 0x000000040000795c */ /* 0x000fe20000300000 */
.L_x_27:
[----:B------:R-:W2:Y:S01]  /*1c70*/  S2UR UR6, SR_CgaCtaId ;  /* 0x00000000000679c3 */ /* 0x000ea20000008800 */
[----:B------:R-:W-:Y:S01]  /*1c80*/  UISETP.LT.AND UP0, UPT, UR40, 0x1, UPT ;  /* 0x000000012800788c */ /* 0x000fe2000bf01270 */
[----:B------:R-:W-:Y:S01]  /*1c90*/  ISETP.GT.U32.AND P0, PT, R19, 0x1, PT ;  /* 0x000000011300780c */ /* 0x000fe20003f04070 */
[----:B------:R-:W-:Y:S02]  /*1ca0*/  UMOV UR5, 0x400 ;  /* 0x0000040000057882 */ /* 0x000fe40000000000 */
[----:B------:R-:W-:-:S04]  /*1cb0*/  USEL UR4, UR40, 0x1, UP0 ;  /* 0x0000000128047887 */ /* 0x000fc80008000000 */
[----:B------:R-:W-:-:S04]  /*1cc0*/  UIADD3 UR4, UR39, UR40, -UR4 ;  /* 0x0000002827047290 */ /* 0x000fc8000fffe804 */
[----:B------:R-:W-:-:S04]  /*1cd0*/  USHF.L.U32 UR4, UR4, 0x3, URZ ;  /* 0x0000000304047899 */ /* 0x000fc8000800063f */
[----:B------:R-:W-:Y:S02]  /*1ce0*/  ULOP3.LUT UR4, UR4, 0x18, URZ, 0xc0, !UPT ;  /* 0x0000001804047892 */ /* 0x000fe4000f8ec03f */
[----:B--2---:R-:W-:-:S04]  /*1cf0*/  ULEA UR5, UR6, UR5, 0x18 ;  /* 0x0000000506057291 */ /* 0x004fc8000f8ec03f */
[----:B------:R-:W-:-:S04]  /*1d00*/  UIADD3 UR4, UR5, 0x20, UR4 ;  /* 0x0000002005047890 */ /* 0x000fc8000fffe004 */
[----:B------:R-:W-:-:S09]  /*1d10*/  UPRMT UR4, URZ, 0x654, UR4 ;  /* 0x000006543f047896 */ /* 0x000fd20008000004 */
[----:B------:R-:W-:Y:S01]  /*1d20*/  SYNCS.ARRIVE.TRANS64.RED.A1T0 RZ, [UR4], RZ ;  /* 0x000000ffffff79a7 */ /* 0x000fe20008100404 */
[----:B------:R-:W-:Y:S05]  /*1d30*/  @P0 BRA `(.L_x_26) ;  /* 0x0000000000040947 */ /* 0x000fea0003800000 */
[----:B------:R-:W-:Y:S01]  /*1d40*/  BPT.TRAP 0x1 ;  /* 0x000000040000795c */ /* 0x000fe20000300000 */
.L_x_26:
[----:B------:R-:W2:Y:S01]  /*1d50*/  LDC R6, c[0x0][0x288] ;  /* 0x0000a200ff067b82 */ /* 0x000ea20000000800 */
[----:B------:R-:W-:Y:S01]  /*1d60*/  UIADD3 UR39, UR40, UR39, URZ ;  /* 0x0000002728277290 */ /* 0x000fe2000fffe03f */
[----:B01----:R-:W-:Y:S01]  /*1d70*/  LOP3.LUT R5, R18, 0x3, RZ, 0xc0, !PT ;  /* 0x0000000312057812 */ /* 0x003fe200078ec0ff */
[----:B------:R-:W-:Y:S01]  /*1d80*/  IMAD.SHL.U32 R11, R90, 0x40, RZ ;  /* 0x000000405a0b7824 */ /* 0x000fe200078e00ff */
[----:B------:R-:W-:Y:S01]  /*1d90*/  SHF.R.U32.HI R3, RZ, 0x2, R18 ;  /* 0x00000002ff037819 */ /* 0x000fe20000011612 */
[----:B------:R-:W-:Y:S01]  /*1da0*/  USHF.R.U32.HI UR4, URZ, 0x2, UR39 ;  /* 0x000000023f047899 */ /* 0x000fe20008011627 */
[----:B------:R-:W-:Y:S01]  /*1db0*/  LOP3.LUT R4, R18, 0x60, RZ, 0xc0, !PT ;  /* 0x0000006012047812 */ /* 0x000fe200078ec0ff */
[----:B------:R-:W-:Y:S01]  /*1dc0*/  ULDC UR8, c[0x0][0x284] ;  /* 0x0000a10000087ab9 */ /* 0x000fe20000000800 */
[----:B------:R-:W-:Y:S01]  /*1dd0*/  LOP3.LUT R0, R22, 0x1, RZ, 0xc0, !PT ;  /* 0x0000000116007812 */ /* 0x000fe200078ec0ff */
[----:B------:R-:W-:Y:S01]  /*1de0*/  ULOP3.LUT UR4, UR4, 0x1, URZ, 0xc0, !UPT ;  /* 0x0000000104047892 */ /* 0x000fe2000f8ec03f */
[----:B------:R-:W-:Y:S01]  /*1df0*/  LOP3.LUT R3, R3, 0x7, RZ, 0xc0, !PT ;  /* 0x0000000703037812 */ /* 0x000fe200078ec0ff */
[----:B------:R-:W-:Y:S01]  /*1e00*/  UISETP.GT.U32.AND UP1, UPT, UR39, 0x3, UPT ;  /* 0x000000032700788c */ /* 0x000fe2000bf24070 */
[----:B------:R-:W-:Y:S01]  /*1e10*/  SHF.R.U32.HI R4, RZ, 0x1, R4 ;  /* 0x00000001ff047819 */ /* 0x000fe20000011604 */
[----:B------:R-:W-:Y:S01]  /*1e20*/  IMAD.SHL.U32 R8, R0, 0x40, RZ ;  /* 0x0000004000087824 */ /* 0x000fe200078e00ff */
[----:B------:R-:W-:Y:S01]  /*1e30*/  UISETP.NE.U32.AND UP0, UPT, UR4, 0x1, UPT ;  /* 0x000000010400788c */ /* 0x000fe2000bf05070 */
[----:B------:R-:W-:Y:S01]  /*1e40*/  SHF.R.S32.HI R21, RZ, 0x1f, R23 ;  /* 0x0000001fff157819 */ /* 0x000fe20000011417 */
[----:B------:R-:W-:Y:S01]  /*1e50*/  ULDC.64 UR6, c[0x0][0x5d0] ;  /* 0x0001740000067ab9 */ /* 0x000fe20000000a00 */
[--C-:B------:R-:W-:Y:S01]  /*1e60*/  IADD3 R7, RZ, -R4, -R3.reuse ;  /* 0x80000004ff077210 */ /* 0x100fe20007ffe803 */
[----:B------:R-:W-:Y:S01]  /*1e70*/  UISETP.LT.U32.AND UP1, UPT, UR40, 0x4, UP1 ;  /* 0x000000042800788c */ /* 0x000fe20008f21070 */
[----:B------:R-:W-:Y:S01]  /*1e80*/  LOP3.LUT R3, R8, 0x40, R3, 0xe2, !PT ;  /* 0x0000004008037812 */ /* 0x000fe200078ee203 */
[----:B------:R-:W-:Y:S01]  /*1e90*/  UISETP.GT.U32.AND UP0, UPT, UR40, 0x3, !UP0 ;  /* 0x000000032800788c */ /* 0x000fe2000c704070 */
[----:B------:R-:W-:Y:S01]  /*1ea0*/  IMAD R8, R21, UR6, RZ ;  /* 0x0000000615087c24 */ /* 0x000fe2000f8e02ff */
[----:B------:R-:W-:Y:S01]  /*1eb0*/  USEL UR5, URZ, 0x1, !UP1 ;  /* 0x000000013f057887 */ /* 0x000fe2000c800000 */
[----:B------:R-:W-:Y:S01]  /*1ec0*/  IMAD R0, R0, -0x40, R7 ;  /* 0xffffffc000007824 */ /* 0x000fe200078e0207 */
[----:B--2---:R-:W-:Y:S01]  /*1ed0*/  ISETP.GE.AND P0, PT, R11, R6, PT ;  /* 0x000000060b00720c */ /* 0x004fe20003f06270 */
[----:B------:R-:W-:Y:S01]  /*1ee0*/  IMAD R10, R5, -0x2, R6 ;  /* 0xfffffffe050a7824 */ /* 0x000fe200078e0206 */
[----:B------:R-:W-:Y:S01]  /*1ef0*/  USEL UR4, URZ, 0x1, !UP0 ;  /* 0x000000013f047887 */ /* 0x000fe2000c000000 */
[----:B------:R-:W-:Y:S01]  /*1f00*/  IMAD.SHL.U32 R5, R94, 0x100, RZ ;  /* 0x000001005e057824 */ /* 0x000fe200078e00ff */
[----:B------:R-:W-:Y:S01]  /*1f10*/  ULOP3.LUT UR39, UR39, 0x3, URZ, 0xc0, !UPT ;  /* 0x0000000327277892 */ /* 0x000fe2000f8ec03f */
[----:B------:R-:W-:Y:S01]  /*1f20*/  IMAD.SHL.U32 R6, R18, 0x2, RZ ;  /* 0x0000000212067824 */ /* 0x000fe200078e00ff */
[----:B------:R-:W-:Y:S01]  /*1f30*/  ULOP3.LUT UR38, UR4, UR38, UR5, 0x96, !UPT ;  /* 0x0000002604267292 */ /* 0x000fe2000f8e9605 */
[----:B------:R-:W-:Y:S01]  /*1f40*/  IMAD.WIDE R94, R94, 0x100, RZ ;  /* 0x000001005e5e7825 */ /* 0x000fe200078e02ff */
[----:B------:R-:W-:-:S02]  /*1f50*/  ISETP.GE.OR P0, PT, R5, UR8, P0 ;  /* 0x0000000805007c0c */ /* 0x000fc40008706670 */
[----:B------:R-:W-:Y:S01]  /*1f60*/  LOP3.LUT R6, R11, 0x6, R6, 0xf8, !PT ;  /* 0x000000060b067812 */ /* 0x000fe200078ef806 */
[----:B------:R-:W-:Y:S01]  /*1f70*/  IMAD R13, R23, UR7, R8 ;  /* 0x00000007170d7c24 */ /* 0x000fe2000f8e0208 */
[----:B------:R-:W-:Y:S01]  /*1f80*/  LOP3.LUT R113, R94, R3, R4, 0xfe, !PT ;  /* 0x000000035e717212 */ /* 0x000fe200078efe04 */
[----:B------:R-:W-:Y:S01]  /*1f90*/  IMAD.IADD R4, R10, 0x1, -R11 ;  /* 0x000000010a047824 */ /* 0x000fe200078e0a0b */
[----:B------:R-:W-:Y:S02]  /*1fa0*/  SHF.R.S32.HI R7, RZ, 0x1f, R6 ;  /* 0x0000001fff077819 */ /* 0x000fe40000011406 */
[----:B------:R-:W-:Y:S01]  /*1fb0*/  IADD3 R3, -R5, UR8, R0 ;  /* 0x0000000805037c10 */ /* 0x000fe2000fffe100 */
[----:B------:R-:W-:Y:S02]  /*1fc0*/  IMAD.MOV.U32 R0, RZ, RZ, -0x1 ;  /* 0xffffffffff007424 */ /* 0x000fe400078e00ff */
[----:B------:R-:W-:-:S04]  /*1fd0*/  IMAD.WIDE.U32 R8, R23, UR6, R6 ;  /* 0x0000000617087c25 */ /* 0x000fc8000f8e0006 */
[----:B------:R-:W-:Y:S01]  /*1fe0*/  IMAD.IADD R9, R9, 0x1, R13 ;  /* 0x0000000109097824 */ /* 0x000fe200078e020d */
[----:B------:R-:W-:Y:S06]  /*1ff0*/  @P0 BRA `(.L_x_28) ;  /* 0x0000004c007c0947 */ /* 0x000fec0003800000 */
[----:B------:R-:W0:Y:S01]  /*2000*/  LDC.64 R12, c[0x0][0x5c8] ;  /* 0x00017200ff0c7b82 */ /* 0x000e220000000a00 */
[----:B-----5:R-:W-:Y:S01]  /*2010*/  FSETP.NEU.AND P1, PT, R89, RZ, PT ;  /* 0x000000ff5900720b */ /* 0x020fe20003f2d000 */
[----:B------:R-:W-:Y:S01]  /*2020*/  BSSY B0, `(.L_x_28) ;  /* 0x00004dc000007945 */ /* 0x000fe20003800000 */
[----:B------:R-:W-:-:S04]  /*2030*/  ISETP.GT.AND P6, PT, R4, RZ, PT ;  /* 0x000000ff0400720c */ /* 0x000fc80003fc4270 */
[----:B------:R-:W-:Y:S01]  /*2040*/  ISETP.GT.AND P0, PT, R3, RZ, P6 ;  /* 0x000000ff0300720c */ /* 0x000fe20003704270 */
[-C--:B0-----:R-:W-:Y:S02]  /*2050*/  IMAD R10, R95, R12.reuse, RZ ;  /* 0x0000000c5f0a7224 */ /* 0x081fe400078e02ff */
[----:B------:R-:W-:-:S04]  /*2060*/  IMAD.WIDE.U32 R104, R113, R12, R8 ;  /* 0x0000000c71687225 */ /* 0x000fc800078e0008 */
[----:B------:R-:W-:-:S04]  /*2070*/  IMAD R5, R113, R13, R10 ;  /* 0x0000000d71057224 */ /* 0x000fc800078e020a */
[----:B------:R-:W-:Y:S01]  /*2080*/  IMAD.IADD R93, R105, 0x1, R5 ;  /* 0x00000001695d7824 */ /* 0x000fe200078e0205 */
[----:B------:R-:W-:Y:S06]  /*2090*/  @!P1 BRA `(.L_x_29) ;  /* 0x0000003400789947 */ /* 0x000fec0003800000 */
[----:B------:R-:W0:Y:S01]  /*20a0*/  LDC.64 R14, c[0x0][0x5b8] ;  /* 0x00016e00ff0e7b82 */ /* 0x000e220000000a00 */
[----:B------:R-:W-:-:S07]  /*20b0*/  ULDC.64 UR4, c[0x0][0x5c0] ;  /* 0x0001700000047ab9 */ /* 0x000fce0000000a00 */
[----:B------:R-:W1:Y:S08]  /*20c0*/  LDC.64 R96, c[0x0][0x5b0] ;  /* 0x00016c00ff607b82 */ /* 0x000e700000000a00 */
[----:B------:R-:W2:Y:S01]  /*20d0*/  LDC.64 R10, c[0x0][0x5a8] ;  /* 0x00016a00ff0a7b82 */ /* 0x000ea20000000a00 */
[-C--:B0-----:R-:W-:Y:S02]  /*20e0*/  IMAD R8, R21, R14.reuse, RZ ;  /* 0x0000000e15087224 */ /* 0x081fe400078e02ff */
[----:B------:R-:W-:-:S04]  /*20f0*/  IMAD.WIDE.U32 R20, R23, R14, R6 ;  /* 0x0000000e17147225 */ /* 0x000fc800078e0006 */
[----:B------:R-:W-:Y:S02]  /*2100*/  IMAD R103, R23, R15, R8 ;  /* 0x0000000f17677224 */ /* 0x000fe400078e0208 */
[-C--:B-1----:R-:W-:Y:S02]  /*2110*/  IMAD R8, R95, R96.reuse, RZ ;  /* 0x000000605f087224 */ /* 0x082fe400078e02ff */
[----:B------:R-:W-:Y:S02]  /*2120*/  IMAD.IADD R91, R21, 0x1, R103 ;  /* 0x00000001155b7824 */ /* 0x000fe400078e0267 */
[----:B------:R-:W-:Y:S02]  /*2130*/  IMAD.MOV.U32 R90, RZ, RZ, R20 ;  /* 0x000000ffff5a7224 */ /* 0x000fe400078e0014 */
[C---:B------:R-:W-:Y:S02]  /*2140*/  IMAD R109, R113.reuse, R97, R8 ;  /* 0x00000061716d7224 */ /* 0x040fe400078e0208 */
[----:B------:R-:W-:-:S04]  /*2150*/  IMAD.WIDE.U32 R8, R113, R96, R90 ;  /* 0x0000006071087225 */ /* 0x000fc800078e005a */
[----:B------:R-:W-:Y:S01]  /*2160*/  IMAD.IADD R5, R9, 0x1, R109 ;  /* 0x0000000109057824 */ /* 0x000fe200078e026d */
[----:B--2---:R-:W-:-:S04]  /*2170*/  LEA R98, P1, R8, R10, 0x1 ;  /* 0x0000000a08627211 */ /* 0x004fc800078208ff */
[----:B------:R-:W-:-:S05]  /*2180*/  LEA.HI.X R99, R8, R11, R5, 0x1, P1 ;  /* 0x0000000b08637211 */ /* 0x000fca00008f0c05 */
[----:B------:R-:W2:Y:S01]  /*2190*/  @P0 LDG.E.LTC128B.U16 R5, desc[UR36][R98.64] ;  /* 0x0000002462050981 */ /* 0x000ea2000c1e1520 */
[----:B------:R-:W-:Y:S01]  /*21a0*/  ISETP.GT.AND P4, PT, R4, 0x1, PT ;  /* 0x000000010400780c */ /* 0x000fe20003f84270 */
[----:B------:R-:W-:Y:S01]  /*21b0*/  IMAD.WIDE.U32 R8, R113, R96, R6 ;  /* 0x0000006071087225 */ /* 0x000fe200078e0006 */
[----:B------:R-:W-:Y:S02]  /*21c0*/  BSSY B1, `(.L_x_30) ;  /* 0x0000013000017945 */ /* 0x000fe40003800000 */
[----:B------:R-:W-:Y:S01]  /*21d0*/  P2R R107, PR, RZ, 0x10 ;  /* 0x00000010ff6b7803 */ /* 0x000fe20000000000 */
[----:B------:R-:W-:Y:S02]  /*21e0*/  IMAD.IADD R9, R109, 0x1, R9 ;  /* 0x000000016d097824 */ /* 0x000fe400078e0209 */
[----:B------:R-:W-:-:S04]  /*21f0*/  IMAD.WIDE.U32 R100, R23, R14, R8 ;  /* 0x0000000e17647225 */ /* 0x000fc800078e0008 */
[----:B------:R-:W-:Y:S01]  /*2200*/  IMAD.IADD R9, R103, 0x1, R101 ;  /* 0x0000000167097824 */ /* 0x000fe200078e0265 */
[----:B------:R-:W-:Y:S02]  /*2210*/  LEA R8, P2, R100, R10, 0x1 ;  /* 0x0000000a64087211 */ /* 0x000fe400078408ff */
[----:B------:R-:W-:Y:S02]  /*2220*/  SHF.L.U64.HI R101, R96, 0x3, R97 ;  /* 0x0000000360657819 */ /* 0x000fe40000010261 */
[----:B------:R-:W-:Y:S01]  /*2230*/  LEA.HI.X R9, R100, R11, R9, 0x1, P2 ;  /* 0x0000000b64097211 */ /* 0x000fe200010f0c09 */
[----:B------:R-:W-:Y:S02]  /*2240*/  IMAD.SHL.U32 R100, R96, 0x8, RZ ;  /* 0x0000000860647824 */ /* 0x000fe400078e00ff */
[----:B--2---:R-:W-:-:S05]  /*2250*/  HADD2.F32 R92, -RZ, R5.H0_H0 ;  /* 0x20000005ff5c7230 */ /* 0x004fca0000004100 */
[----:B------:R-:W-:Y:S01]  /*2260*/  FMUL R15, R92, R89 ;  /* 0x000000595c0f7220 */ /* 0x000fe20000400000 */
[----:B------:R-:W-:-:S03]  /*2270*/  LEA R92, P1, R104, UR4, 0x1 ;  /* 0x00000004685c7c11 */ /* 0x000fc6000f8208ff */
[----:B------:R-:W-:Y:S01]  /*2280*/  FFMA R15, R56, R88, R15 ;  /* 0x00000058380f7223 */ /* 0x000fe2000000000f */
[----:B------:R-:W-:Y:S02]  /*2290*/  LEA.HI.X R93, R104, UR5, R93, 0x1, P1 ;  /* 0x00000005685d7c11 */ /* 0x000fe400088f0c5d */
[----:B------:R-:W-:Y:S02]  /*22a0*/  ISETP.GT.AND P1, PT, R3, RZ, P4 ;  /* 0x000000ff0300720c */ /* 0x000fe40002724270 */
[----:B------:R-:W-:-:S05]  /*22b0*/  F2FP.F16.F32.PACK_AB R15, RZ, R15 ;  /* 0x0000000fff0f723e */ /* 0x000fca00000000ff */
[----:B------:R0:W-:Y:S06]  /*22c0*/  @P0 STG.E.U16 desc[UR36][R92.64], R15 ;  /* 0x0000000f5c000986 */ /* 0x0001ec000c101524 */
[----:B------:R-:W-:Y:S05]  /*22d0*/  @!P1 BRA `(.L_x_31) ;  /* 0x0000000000049947 */ /* 0x000fea0003800000 */
[----:B------:R1:W5:Y:S02]  /*22e0*/  LDG.E.LTC128B.U16 R5, desc[UR36][R8.64+0x2] ;  /* 0x0000022408057981 */ /* 0x000364000c1e1520 */
.L_x_31:
[----:B------:R-:W-:Y:S05]  /*22f0*/  BSYNC B1 ;  /* 0x0000000000017941 */ /* 0x000fea0003800000 */
.L_x_30:
[----:B-----5:R-:W-:Y:S01]  /*2300*/  HADD2.F32 R56, -RZ, R5.H0_H0 ;  /* 0x20000005ff387230 */ /* 0x020fe20000004100 */
[----:B------:R-:W-:Y:S01]  /*2310*/  ISETP.GT.AND P0, PT, R3, 0x8, P6 ;  /* 0x000000080300780c */ /* 0x000fe20003704270 */
[----:B------:R-:W-:-:S04]  /*2320*/  IMAD.WIDE.U32 R104, R113, R96, R100 ;  /* 0x0000006071687225 */ /* 0x000fc800078e0064 */
[----:B------:R-:W-:Y:S01]  /*2330*/  FMUL R56, R56, R89 ;  /* 0x0000005938387220 */ /* 0x000fe20000400000 */
[----:B------:R-:W-:Y:S01]  /*2340*/  IMAD.IADD R109, R109, 0x1, R105 ;  /* 0x000000016d6d7824 */ /* 0x000fe200078e0269 */
[----:B0-----:R-:W-:Y:S02]  /*2350*/  IADD3 R15, P2, R20, R104, RZ ;  /* 0x00000068140f7210 */ /* 0x001fe40007f5e0ff */
[----:B------:R-:W-:-:S03]  /*2360*/  FFMA R57, R57, R88, R56 ;  /* 0x0000005839397223 */ /* 0x000fc60000000038 */
[----:B------:R-:W-:Y:S01]  /*2370*/  IMAD.X R98, R109, 0x1, R91, P2 ;  /* 0x000000016d627824 */ /* 0x000fe200010e065b */
[C---:B------:R-:W-:Y:S02]  /*2380*/  LEA R56, P2, R15.reuse, R10, 0x1 ;  /* 0x0000000a0f387211 */ /* 0x040fe400078408ff */
[----:B------:R-:W-:Y:S02]  /*2390*/  F2FP.F16.F32.PACK_AB R99, RZ, R57 ;  /* 0x00000039ff63723e */ /* 0x000fe400000000ff */
[----:B------:R-:W-:Y:S02]  /*23a0*/  LEA.HI.X R57, R15, R11, R98, 0x1, P2 ;  /* 0x0000000b0f397211 */ /* 0x000fe400010f0c62 */
[----:B------:R-:W-:Y:S01]  /*23b0*/  PRMT R15, R5, 0x7610, R15 ;  /* 0x00007610050f7816 */ /* 0x000fe2000000000f */
[----:B------:R0:W-:Y:S05]  /*23c0*/  @P1 STG.E.U16 desc[UR36][R92.64+0x2], R99 ;  /* 0x000002635c001986 */ /* 0x0001ea000c101524 */
[----:B------:R2:W3:Y:S01]  /*23d0*/  @P0 LDG.E.LTC128B.U16 R15, desc[UR36][R56.64] ;  /* 0x00000024380f0981 */ /* 0x0004e2000c1e1520 */
[----:B------:R-:W-:Y:S01]  /*23e0*/  IADD3 R104, P1, R6, R104, RZ ;  /* 0x0000006806687210 */ /* 0x000fe20007f3e0ff */
[----:B------:R-:W-:Y:S01]  /*23f0*/  BSSY B1, `(.L_x_32) ;  /* 0x0000012000017945 */ /* 0x000fe20003800000 */
[----:B------:R-:W-:-:S03]  /*2400*/  SHF.L.U64.HI R111, R12, 0x4, R13 ;  /* 0x000000040c6f7819 */ /* 0x000fc6000001020d */
[----:B------:R-:W-:Y:S01]  /*2410*/  IMAD.X R105, R7, 0x1, R109, P1 ;  /* 0x0000000107697824 */ /* 0x000fe200008e066d */
[----:B------:R-:W-:Y:S01]  /*2420*/  ISETP.GT.AND P1, PT, R3, 0x8, P4 ;  /* 0x000000080300780c */ /* 0x000fe20002724270 */
[----:B------:R-:W-:Y:S02]  /*2430*/  IMAD.SHL.U32 R109, R12, 0x10, RZ ;  /* 0x000000100c6d7824 */ /* 0x000fe400078e00ff */
[----:B------:R-:W-:-:S03]  /*2440*/  IMAD.WIDE.U32 R104, R23, R14, R104 ;  /* 0x0000000e17687225 */ /* 0x000fc600078e0068 */
[----:B--2---:R-:W-:Y:S01]  /*2450*/  LEA R56, P3, R104, R10, 0x1 ;  /* 0x0000000a68387211 */ /* 0x004fe200078608ff */
[----:B---3--:R-:W-:-:S05]  /*2460*/  HADD2.F32 R98, -RZ, R15.H0_H0 ;  /* 0x2000000fff627230 */ /* 0x008fca0000004100 */
[----:B------:R-:W-:Y:S01]  /*2470*/  FMUL R5, R98, R89 ;  /* 0x0000005962057220 */ /* 0x000fe20000400000 */
[----:B------:R-:W-:-:S03]  /*2480*/  IADD3 R98, P2, R109, R92, RZ ;  /* 0x0000005c6d627210 */ /* 0x000fc60007f5e0ff */
[----:B------:R-:W-:Y:S01]  /*2490*/  FFMA R5, R58, R88, R5 ;  /* 0x000000583a057223 */ /* 0x000fe20000000005 */
[----:B------:R-:W-:Y:S02]  /*24a0*/  IMAD.IADD R58, R103, 0x1, R105 ;  /* 0x00000001673a7824 */ /* 0x000fe400078e0269 */
[----:B0-----:R-:W-:Y:S02]  /*24b0*/  IMAD.X R99, R111, 0x1, R93, P2 ;  /* 0x000000016f637824 */ /* 0x001fe400010e065d */
[----:B------:R-:W-:Y:S02]  /*24c0*/  F2FP.F16.F32.PACK_AB R5, RZ, R5 ;  /* 0x00000005ff05723e */ /* 0x000fe400000000ff */
[----:B------:R-:W-:-:S03]  /*24d0*/  LEA.HI.X R57, R104, R11, R58, 0x1, P3 ;  /* 0x0000000b68397211 */ /* 0x000fc600018f0c3a */
[----:B------:R0:W-:Y:S01]  /*24e0*/  @P0 STG.E.U16 desc[UR36][R98.64], R5 ;  /* 0x0000000562000986 */ /* 0x0001e2000c101524 */
[----:B------:R-:W-:Y:S05]  /*24f0*/  @!P1 BRA `(.L_x_33) ;  /* 0x0000000000049947 */ /* 0x000fea0003800000 */
[----:B------:R2:W5:Y:S02]  /*2500*/  LDG.E.LTC128B.U16 R15, desc[UR36][R56.64+0x2] ;  /* 0x00000224380f7981 */ /* 0x000564000c1e1520 */
.L_x_33:
[----:B------:R-:W-:Y:S05]  /*2510*/  BSYNC B1 ;  /* 0x0000000000017941 */ /* 0x000fea0003800000 */
.L_x_32:
[----:B-----5:R-:W-:Y:S01]  /*2520*/  HADD2.F32 R58, -RZ, R15.H0_H0 ;  /* 0x2000000fff3a7230 */ /* 0x020fe20000004100 */
[----:B------:R-:W-:Y:S01]  /*2530*/  ISETP.GT.AND P4, PT, R4, 0x8, PT ;  /* 0x000000080400780c */ /* 0x000fe20003f84270 */
[----:B------:R-:W-:Y:S01]  /*2540*/  BSSY B1, `(.L_x_34) ;  /* 0x000000d000017945 */ /* 0x000fe20003800000 */
[----:B------:R-:W-:Y:S02]  /*2550*/  PRMT R104, R15, 0x7610, R104 ;  /* 0x000076100f687816 */ /* 0x000fe40000000068 */
[----:B------:R-:W-:Y:S01]  /*2560*/  FMUL R58, R58, R89 ;  /* 0x000000593a3a7220 */ /* 0x000fe20000400000 */
[----:B------:R-:W-:Y:S02]  /*2570*/  ISETP.GT.AND P0, PT, R3, RZ, P4 ;  /* 0x000000ff0300720c */ /* 0x000fe40002704270 */
[----:B------:R-:W-:Y:S01]  /*2580*/  P2R R108, PR, RZ, 0x10 ;  /* 0x00000010ff6c7803 */ /* 0x000fe20000000000 */
[----:B------:R-:W-:Y:S01]  /*2590*/  FFMA R58, R59, R88, R58 ;  /* 0x000000583b3a7223 */ /* 0x000fe2000000003a */
[----:B------:R-:W-:-:S04]  /*25a0*/  IMAD.MOV.U32 R59, RZ, RZ, R99 ;  /* 0x000000ffff3b7224 */ /* 0x000fc800078e0063 */
[----:B------:R-:W-:-:S04]  /*25b0*/  F2FP.F16.F32.PACK_AB R58, RZ, R58 ;  /* 0x0000003aff3a723e */ /* 0x000fc800000000ff */
[----:B0-----:R-:W-:Y:S01]  /*25c0*/  PRMT R5, R58, 0x7610, R5 ;  /* 0x000076103a057816 */ /* 0x001fe20000000005 */
[----:B------:R-:W-:-:S05]  /*25d0*/  IMAD.MOV.U32 R58, RZ, RZ, R98 ;  /* 0x000000ffff3a7224 */ /* 0x000fca00078e0062 */
[----:B------:R0:W-:Y:S01]  /*25e0*/  @P1 STG.E.U16 desc[UR36][R58.64+0x2], R5 ;  /* 0x000002053a001986 */ /* 0x0001e2000c101524 */
[----:B------:R-:W-:Y:S05]  /*25f0*/  @!P0 BRA `(.L_x_35) ;  /* 0x0000000000048947 */ /* 0x000fea0003800000 */
[----:B------:R3:W5:Y:S02]  /*2600*/  LDG.E.LTC128B.U16 R104, desc[UR36][R8.64+0x10] ;  /* 0x0000102408687981 */ /* 0x000764000c1e1520 */
.L_x_35:
[----:B------:R-:W-:Y:S05]  /*2610*/  BSYNC B1 ;  /* 0x0000000000017941 */ /* 0x000fea0003800000 */
.L_x_34:
[----:B-----5:R-:W-:Y:S01]  /*2620*/  HADD2.F32 R106, -RZ, R104.H0_H0 ;  /* 0x20000068ff6a7230 */ /* 0x020fe20000004100 */
[C---:B------:R-:W-:Y:S01]  /*2630*/  SHF.L.U64.HI R15, R12.reuse, 0x8, R13 ;  /* 0x000000080c0f7819 */ /* 0x040fe2000001020d */
[----:B0-----:R-:W-:Y:S01]  /*2640*/  IMAD.SHL.U32 R5, R12, 0x100, RZ ;  /* 0x000001000c057824 */ /* 0x001fe200078e00ff */
[----:B------:R-:W-:Y:S01]  /*2650*/  ISETP.GT.AND P3, PT, R4, 0x9, PT ;  /* 0x000000090400780c */ /* 0x000fe20003f64270 */
[----:B------:R-:W-:Y:S01]  /*2660*/  BSSY B1, `(.L_x_36) ;  /* 0x000000b000017945 */ /* 0x000fe20003800000 */
[----:B------:R-:W-:Y:S02]  /*2670*/  FMUL R105, R106, R89 ;  /* 0x000000596a697220 */ /* 0x000fe40000400000 */
[----:B------:R-:W-:Y:S02]  /*2680*/  IADD3 R12, P1, P2, R5, R92, R109 ;  /* 0x0000005c050c7210 */ /* 0x000fe40007a3e06d */
[----:B------:R-:W-:Y:S02]  /*2690*/  FFMA R105, R60, R88, R105 ;  /* 0x000000583c697223 */ /* 0x000fe40000000069 */
[----:B------:R-:W-:-:S02]  /*26a0*/  IADD3.X R13, R15, R93, R111, P1, P2 ;  /* 0x0000005d0f0d7210 */ /* 0x000fc40000fe446f */
[----:B------:R-:W-:Y:S02]  /*26b0*/  ISETP.GT.AND P1, PT, R3, RZ, P3 ;  /* 0x000000ff0300720c */ /* 0x000fe40001f24270 */
[----:B------:R-:W-:Y:S02]  /*26c0*/  F2FP.F16.F32.PACK_AB R60, RZ, R105 ;  /* 0x00000069ff3c723e */ /* 0x000fe400000000ff */
[----:B------:R-:W-:-:S03]  /*26d0*/  P2R R105, PR, RZ, 0x8 ;  /* 0x00000008ff697803 */ /* 0x000fc60000000000 */
[----:B------:R0:W-:Y:S06]  /*26e0*/  @P0 STG.E.U16 desc[UR36][R92.64+0x10], R60 ;  /* 0x0000103c5c000986 */ /* 0x0001ec000c101524 */
[----:B------:R-:W-:Y:S05]  /*26f0*/  @!P1 BRA `(.L_x_37) ;  /* 0x0000000000049947 */ /* 0x000fea0003800000 */
[----:B------:R4:W5:Y:S02]  /*2700*/  LDG.E.LTC128B.U16 R104, desc[UR36][R8.64+0x12] ;  /* 0x0000122408687981 */ /* 0x000964000c1e1520 */
.L_x_37:
[----:B------:R-:W-:Y:S05]  /*2710*/  BSYNC B1 ;  /* 0x0000000000017941 */ /* 0x000fea0003800000 */
.L_x_36:
[----:B0----5:R-:W-:Y:S01]  /*2720*/  HADD2.F32 R60, -RZ, R104.H0_H0 ;  /* 0x20000068ff3c7230 */ /* 0x021fe20000004100 */
[----:B------:R-:W-:Y:S01]  /*2730*/  ISETP.GT.AND P0, PT, R3, 0x8, P4 ;  /* 0x000000080300780c */ /* 0x000fe20002704270 */
[----:B------:R-:W-:Y:S03]  /*2740*/  BSSY B1, `(.L_x_38) ;  /* 0x000000a000017945 */ /* 0x000fe60003800000 */
[----:B------:R-:W-:-:S04]  /*2750*/  FMUL R60, R60, R89 ;  /* 0x000000593c3c7220 */ /* 0x000fc80000400000 */
[----:B------:R-:W-:Y:S01]  /*2760*/  FFMA R60, R61, R88, R60 ;  /* 0x000000583d3c7223 */ /* 0x000fe2000000003c */
[----:B------:R-:W-:-:S04]  /*2770*/  @P1 IMAD.MOV.U32 R61, RZ, RZ, R93 ;  /* 0x000000ffff3d1224 */ /* 0x000fc800078e005d */
[----:B------:R-:W-:-:S04]  /*2780*/  F2FP.F16.F32.PACK_AB R60, RZ, R60 ;  /* 0x0000003cff3c723e */ /* 0x000fc800000000ff */
[----:B------:R-:W-:Y:S01]  /*2790*/  PRMT R106, R60, 0x7610, R106 ;  /* 0x000076103c6a7816 */ /* 0x000fe2000000006a */
[----:B------:R-:W-:-:S05]  /*27a0*/  @P1 IMAD.MOV.U32 R60, RZ, RZ, R92 ;  /* 0x000000ffff3c1224 */ /* 0x000fca00078e005c */
[----:B------:R0:W-:Y:S01]  /*27b0*/  @P1 STG.E.U16 desc[UR36][R60.64+0x12], R106 ;  /* 0x0000126a3c001986 */ /* 0x0001e2000c101524 */
[----:B------:R-:W-:Y:S05]  /*27c0*/  @!P0 BRA `(.L_x_39) ;  /* 0x0000000000048947 */ /* 0x000fea0003800000 */
[----:B------:R0:W5:Y:S02]  /*27d0*/  LDG.E.LTC128B.U16 R104, desc[UR36][R56.64+0x10] ;  /* 0x0000102438687981 */ /* 0x000164000c1e1520 */
.L_x_39:
[----:B------:R-:W-:Y:S05]  /*27e0*/  BSYNC B1 ;  /* 0x0000000000017941 */ /* 0x000fea0003800000 */
.L_x_38:
[----:B0----5:R-:W-:Y:S01]  /*27f0*/  HADD2.F32 R60, -RZ, R104.H0_H0 ;  /* 0x20000068ff3c7230 */ /* 0x021fe20000004100 */
[----:B------:R-:W-:Y:S01]  /*2800*/  ISETP.GT.AND P1, PT, R3, 0x8, P3 ;  /* 0x000000080300780c */ /* 0x000fe20001f24270 */
[----:B------:R-:W-:Y:S03]  /*2810*/  BSSY B1, `(.L_x_40) ;  /* 0x0000007000017945 */ /* 0x000fe60003800000 */
[----:B------:R-:W-:-:S04]  /*2820*/  FMUL R61, R60, R89 ;  /* 0x000000593c3d7220 */ /* 0x000fc80000400000 */
[----:B------:R-:W-:-:S05]  /*2830*/  FFMA R61, R62, R88, R61 ;  /* 0x000000583e3d7223 */ /* 0x000fca000000003d */
[----:B------:R-:W-:-:S05]  /*2840*/  F2FP.F16.F32.PACK_AB R61, RZ, R61 ;  /* 0x0000003dff3d723e */ /* 0x000fca00000000ff */
[----:B------:R0:W-:Y:S01]  /*2850*/  @P0 STG.E.U16 desc[UR36][R58.64+0x10], R61 ;  /* 0x0000103d3a000986 */ /* 0x0001e2000c101524 */
[----:B------:R-:W-:Y:S05]  /*2860*/  @!P1 BRA `(.L_x_41) ;  /* 0x0000000000049947 */ /* 0x000fea0003800000 */
[----:B------:R0:W5:Y:S02]  /*2870*/  LDG.E.LTC128B.U16 R104, desc[UR36][R56.64+0x12] ;  /* 0x0000122438687981 */ /* 0x000164000c1e1520 */
.L_x_41:
[----:B------:R-:W-:Y:S05]  /*2880*/  BSYNC B1 ;  /* 0x0000000000017941 */ /* 0x000fea0003800000 */
.L_x_40:
[----:B-----5:R-:W-:Y:S01]  /*2890*/  HADD2.F32 R60, -RZ, R104.H0_H0 ;  /* 0x20000068ff3c7230 */ /* 0x020fe20000004100 */
[----:B------:R-:W-:Y:S01]  /*28a0*/  IADD3 R113, P0, R113, 0x80, RZ ;  /* 0x0000008071717810 */ /* 0x000fe20007f1e0ff */
[----:B------:R-:W-:Y:S01]  /*28b0*/  BSSY B1, `(.L_x_42) ;  /* 0x000000b000017945 */ /* 0x000fe20003800000 */
[----:B------:R-:W-:Y:S02]  /*28c0*/  ISETP.GT.AND P2, PT, R4, 0x10, PT ;  /* 0x000000100400780c */ /* 0x000fe40003f44270 */
[----:B------:R-:W-:Y:S01]  /*28d0*/  FMUL R60, R60, R89 ;  /* 0x000000593c3c7220 */ /* 0x000fe20000400000 */
[----:B------:R-:W-:Y:S01]  /*28e0*/  IMAD.X R95, RZ, RZ, R95, P0 ;  /* 0x000000ffff5f7224 */ /* 0x000fe200000e065f */
[----:B------:R-:W-:Y:S02]  /*28f0*/  ISETP.GT.AND P0, PT, R3, RZ, P2 ;  /* 0x000000ff0300720c */ /* 0x000fe40001704270 */
[----:B------:R-:W-:Y:S01]  /*2900*/  FFMA R60, R63, R88, R60 ;  /* 0x000000583f3c7223 */ /* 0x000fe2000000003c */
[----:B------:R-:W-:-:S04]  /*2910*/  P2R R106, PR, RZ, 0x4 ;  /* 0x00000004ff6a7803 */ /* 0x000fc80000000000 */
[----:B------:R-:W-:-:S05]  /*2920*/  F2FP.F16.F32.PACK_AB R60, RZ, R60 ;  /* 0x0000003cff3c723e */ /* 0x000fca00000000ff */
[----:B------:R0:W-:Y:S01]  /*2930*/  @P1 STG.E.U16 desc[UR36][R58.64+0x12], R60 ;  /* 0x0000123c3a001986 */ /* 0x0001e2000c101524 */
[----:B------:R-:W-:Y:S05]  /*2940*/  @!P0 BRA `(.L_x_43) ;  /* 0x0000000000048947 */ /* 0x000fea0003800000 */
[----:B------:R0:W5:Y:S02]  /*2950*/  LDG.E.LTC128B.U16 R104, desc[UR36][R8.64+0x20] ;  /* 0x0000202408687981 */ /* 0x000164000c1e1520 */
.L_x_43:
[----:B------:R-:W-:Y:S05]  /*2960*/  BSYNC B1 ;  /* 0x0000000000017941 */ /* 0x000fea0003800000 */
.L_x_42:
[----:B0----5:R-:W-:Y:S01]  /*2970*/  HADD2.F32 R60, -RZ, R104.H0_H0 ;  /* 0x20000068ff3c7230 */ /* 0x021fe20000004100 */
[----:B------:R-:W-:Y:S01]  /*2980*/  ISETP.GT.AND P1, PT, R4, 0x11, PT ;  /* 0x000000110400780c */ /* 0x000fe20003f24270 */
[-C--:B------:R-:W-:Y:S01]  /*2990*/  IMAD.WIDE.U32 R62, R113, R96.reuse, R6 ;  /* 0x00000060713e7225 */ /* 0x080fe200078e0006 */
[----:B------:R-:W-:Y:S03]  /*29a0*/  BSSY B1, `(.L_x_44) ;  /* 0x0000021000017945 */ /* 0x000fe60003800000 */
[----:B------:R-:W-:Y:S01]  /*29b0*/  FMUL R21, R60, R89 ;  /* 0x000000593c157220 */ /* 0x000fe20000400000 */
[----:B------:R-:W-:-:S03]  /*29c0*/  IMAD R60, R95, R96, RZ ;  /* 0x000000605f3c7224 */ /* 0x000fc600078e02ff */
[----:B------:R-:W-:Y:S01]  /*29d0*/  FFMA R21, R64, R88, R21 ;  /* 0x0000005840157223 */ /* 0x000fe20000000015 */
[C---:B------:R-:W-:Y:S02]  /*29e0*/  IMAD R109, R113.reuse, R97, R60 ;  /* 0x00000061716d7224 */ /* 0x040fe400078e023c */
[----:B------:R-:W-:Y:S02]  /*29f0*/  IMAD.WIDE.U32 R60, R113, R96, R90 ;  /* 0x00000060713c7225 */ /* 0x000fe400078e005a */
[----:B------:R-:W-:Y:S02]  /*2a00*/  F2FP.F16.F32.PACK_AB R21, RZ, R21 ;  /* 0x00000015ff15723e */ /* 0x000fe400000000ff */
[----:B------:R-:W-:Y:S02]  /*2a10*/  IMAD.IADD R63, R109, 0x1, R63 ;  /* 0x000000016d3f7824 */ /* 0x000fe400078e023f */
[----:B------:R-:W-:Y:S01]  /*2a20*/  PRMT R95, R21, 0x7610, R95 ;  /* 0x00007610155f7816 */ /* 0x000fe2000000005f */
[----:B------:R-:W-:-:S02]  /*2a30*/  IMAD.IADD R21, R61, 0x1, R109 ;  /* 0x000000013d157824 */ /* 0x000fc400078e026d */
[----:B------:R-:W-:Y:S02]  /*2a40*/  IMAD.WIDE.U32 R96, R113, R96, R100 ;  /* 0x0000006071607225 */ /* 0x000fe400078e0064 */
[----:B------:R0:W-:Y:S02]  /*2a50*/  @P0 STG.E.U16 desc[UR36][R92.64+0x20], R95 ;  /* 0x0000205f5c000986 */ /* 0x0001e4000c101524 */
[----:B------:R-:W-:Y:S02]  /*2a60*/  IMAD.IADD R109, R109, 0x1, R97 ;  /* 0x000000016d6d7824 */ /* 0x000fe400078e0261 */
[----:B0-----:R-:W-:Y:S01]  /*2a70*/  IMAD.WIDE.U32 R94, R23, R14, R62 ;  /* 0x0000000e175e7225 */ /* 0x001fe200078e003e */
[----:B------:R-:W-:-:S04]  /*2a80*/  LEA R62, P0, R60, R10, 0x1 ;  /* 0x0000000a3c3e7211 */ /* 0x000fc800078008ff */
[----:B------:R-:W-:Y:S01]  /*2a90*/  LEA.HI.X R63, R60, R11, R21, 0x1, P0 ;  /* 0x0000000b3c3f7211 */ /* 0x000fe200000f0c15 */
[----:B------:R-:W-:Y:S01]  /*2aa0*/  IMAD.IADD R21, R103, 0x1, R95 ;  /* 0x0000000167157824 */ /* 0x000fe200078e025f */
[----:B------:R-:W-:-:S04]  /*2ab0*/  LEA R60, P0, R94, R10, 0x1 ;  /* 0x0000000a5e3c7211 */ /* 0x000fc800078008ff */
[----:B------:R-:W-:Y:S02]  /*2ac0*/  LEA.HI.X R61, R94, R11, R21, 0x1, P0 ;  /* 0x0000000b5e3d7211 */ /* 0x000fe400000f0c15 */
[----:B------:R-:W-:-:S05]  /*2ad0*/  IADD3 R64, P0, R20, R96, RZ ;  /* 0x0000006014407210 */ /* 0x000fca0007f1e0ff */
[----:B------:R-:W-:Y:S01]  /*2ae0*/  IMAD.X R90, R109, 0x1, R91, P0 ;  /* 0x000000016d5a7824 */ /* 0x000fe200000e065b */
[----:B------:R-:W-:-:S05]  /*2af0*/  IADD3 R20, P0, R6, R96, RZ ;  /* 0x0000006006147210 */ /* 0x000fca0007f1e0ff */
[----:B------:R-:W-:Y:S01]  /*2b00*/  IMAD.X R21, R7, 0x1, R109, P0 ;  /* 0x0000000107157824 */ /* 0x000fe200000e066d */
[----:B------:R-:W-:Y:S01]  /*2b10*/  LEA R6, P0, R64, R10, 0x1 ;  /* 0x0000000a40067211 */ /* 0x000fe200078008ff */
[----:B------:R-:W-:-:S03]  /*2b20*/  IMAD.WIDE.U32 R20, R23, R14, R20 ;  /* 0x0000000e17147225 */ /* 0x000fc600078e0014 */
[----:B------:R-:W-:Y:S02]  /*2b30*/  LEA.HI.X R7, R64, R11, R90, 0x1, P0 ;  /* 0x0000000b40077211 */ /* 0x000fe400000f0c5a */
[----:B------:R-:W-:Y:S01]  /*2b40*/  P2R R23, PR, RZ, 0x2 ;  /* 0x00000002ff177803 */ /* 0x000fe20000000000 */
[----:B------:R-:W-:Y:S01]  /*2b50*/  IMAD.IADD R103, R103, 0x1, R21 ;  /* 0x0000000167677824 */ /* 0x000fe200078e0215 */
[----:B------:R-:W-:-:S04]  /*2b60*/  LEA R10, P0, R20, R10, 0x1 ;  /* 0x0000000a140a7211 */ /* 0x000fc800078008ff */
[----:B------:R-:W-:Y:S02]  /*2b70*/  LEA.HI.X R11, R20, R11, R103, 0x1, P0 ;  /* 0x0000000b140b7211 */ /* 0x000fe400000f0c67 */
[----:B------:R-:W-:-:S13]  /*2b80*/  ISETP.GT.AND P0, PT, R3, RZ, P1 ;  /* 0x000000ff0300720c */ /* 0x000fda0000f04270 */
[----:B------:R-:W-:Y:S05]  /*2b90*/  @!P0 BRA `(.L_x_45) ;  /* 0x0000000000048947 */ /* 0x000fea0003800000 */
[----:B------:R0:W5:Y:S02]  /*2ba0*/  LDG.E.LTC128B.U16 R104, desc[UR36][R8.64+0x22] ;  /* 0x0000222408687981 */ /* 0x000164000c1e1520 */
.L_x_45:
[----:B------:R-:W-:Y:S05]  /*2bb0*/  BSYNC B1 ;  /* 0x0000000000017941 */ /* 0x000fea0003800000 */
.L_x_44:
[----:B-----5:R-:W-:Y:S01]  /*2bc0*/  HADD2.F32 R14, -RZ, R104.H0_H0 ;  /* 0x20000068ff0e7230 */ /* 0x020fe20000004100 */
[----:B------:R-:W-:Y:S01]  /*2bd0*/  BSSY B1, `(.L_x_46) ;  /* 0x000000a000017945 */ /* 0x000fe20003800000 */
[----:B------:R-:W-:Y:S02]  /*2be0*/  @P0 IMAD.MOV.U32 R20, RZ, RZ, R92 ;  /* 0x000000ffff140224 */ /* 0x000fe400078e005c */
[----:B------:R-:W-:Y:S02]  /*2bf0*/  @P0 IMAD.MOV.U32 R21, RZ, RZ, R93 ;  /* 0x000000ffff150224 */ /* 0x000fe400078e005d */
[----:B------:R-:W-:-:S04]  /*2c00*/  FMUL R14, R14, R89 ;  /* 0x000000590e0e7220 */ /* 0x000fc80000400000 */
[----:B------:R-:W-:-:S05]  /*2c10*/  FFMA R14, R65, R88, R14 ;  /* 0x00000058410e7223 */ /* 0x000fca000000000e */
[----:B------:R-:W-:-:S05]  /*2c20*/  F2FP.F16.F32.PACK_AB R14, RZ, R14 ;  /* 0x0000000eff0e723e */ /* 0x000fca00000000ff */
[----:B------:R0:W-:Y:S01]  /*2c30*/  @P0 STG.E.U16 desc[UR36][R20.64+0x22], R14 ;  /* 0x0000220e14000986 */ /* 0x0001e2000c101524 */
[----:B------:R-:W-:-:S13]  /*2c40*/  ISETP.GT.AND P0, PT, R3, 0x8, P2 ;  /* 0x000000080300780c */ /* 0x000fda0001704270 */
[----:B0-----:R-:W-:Y:S05]  /*2c50*/  @!P0 BRA `(.L_x_47) ;  /* 0x0000000000048947 */ /* 0x001fea0003800000 */
[----:B------:R0:W5:Y:S02]  /*2c60*/  LDG.E.LTC128B.U16 R104, desc[UR36][R56.64+0x20] ;  /* 0x0000202438687981 */ /* 0x000164000c1e1520 */
.L_x_47:
[----:B------:R-:W-:Y:S05]  /*2c70*/  BSYNC B1 ;  /* 0x0000000000017941 */ /* 0x000fea0003800000 */
.L_x_46:
[----:B-----5:R-:W-:Y:S01]  /*2c80*/  HADD2.F32 R14, -RZ, R104.H0_H0 ;  /* 0x20000068ff0e7230 */ /* 0x020fe20000004100 */
[----:B------:R-:W-:Y:S04]  /*2c90*/  BSSY B1, `(.L_x_48) ;  /* 0x0000008000017945 */ /* 0x000fe80003800000 */
[----:B------:R-:W-:-:S04]  /*2ca0*/  FMUL R21, R14, R89 ;  /* 0x000000590e157220 */ /* 0x000fc80000400000 */
[----:B------:R-:W-:-:S05]  /*2cb0*/  FFMA R21, R66, R88, R21 ;  /* 0x0000005842157223 */ /* 0x000fca0000000015 */
[----:B------:R-:W-:-:S05]  /*2cc0*/  F2FP.F16.F32.PACK_AB R21, RZ, R21 ;  /* 0x00000015ff15723e */ /* 0x000fca00000000ff */
[----:B------:R0:W-:Y:S01]  /*2cd0*/  @P0 STG.E.U16 desc[UR36][R58.64+0x20], R21 ;  /* 0x000020153a000986 */ /* 0x0001e2000c101524 */
[----:B------:R-:W-:-:S13]  /*2ce0*/  ISETP.GT.AND P0, PT, R3, 0x8, P1 ;  /* 0x000000080300780c */ /* 0x000fda0000f04270 */
[----:B0-----:R-:W-:Y:S05]  /*2cf0*/  @!P0 BRA `(.L_x_49) ;  /* 0x0000000000048947 */ /* 0x001fea0003800000 */
[----:B------:R0:W5:Y:S02]  /*2d00*/  LDG.E.LTC128B.U16 R104, desc[UR36][R56.64+0x22] ;  /* 0x0000222438687981 */ /* 0x000164000c1e1520 */
.L_x_49:
[----:B------:R-:W-:Y:S05]  /*2d10*/  BSYNC B1 ;  /* 0x0000000000017941 */ /* 0x000fea0003800000 */
.L_x_48:
[----:B-----5:R-:W-:Y:S01]  /*2d20*/  HADD2.F32 R14, -RZ, R104.H0_H0 ;  /* 0x20000068ff0e7230 */ /* 0x020fe20000004100 */
[----:B------:R-:W-:Y:S01]  /*2d30*/  ISETP.GT.AND P2, PT, R4, 0x18, PT ;  /* 0x000000180400780c */ /* 0x000fe20003f44270 */
[----:B------:R-:W-:Y:S03]  /*2d40*/  BSSY B1, `(.L_x_50) ;  /* 0x0000009000017945 */ /* 0x000fe60003800000 */
[----:B------:R-:W-:Y:S01]  /*2d50*/  FMUL R14, R14, R89 ;  /* 0x000000590e0e7220 */ /* 0x000fe20000400000 */
[----:B------:R-:W-:-:S03]  /*2d60*/  P2R R90, PR, RZ, 0x4 ;  /* 0x00000004ff5a7803 */ /* 0x000fc60000000000 */
[----:B------:R-:W-:-:S05]  /*2d70*/  FFMA R14, R67, R88, R14 ;  /* 0x00000058430e7223 */ /* 0x000fca000000000e */
[----:B------:R-:W-:-:S05]  /*2d80*/  F2FP.F16.F32.PACK_AB R14, RZ, R14 ;  /* 0x0000000eff0e723e */ /* 0x000fca00000000ff */
[----:B------:R0:W-:Y:S01]  /*2d90*/  @P0 STG.E.U16 desc[UR36][R58.64+0x22], R14 ;  /* 0x0000220e3a000986 */ /* 0x0001e2000c101524 */
[----:B------:R-:W-:-:S13]  /*2da0*/  ISETP.GT.AND P0, PT, R3, RZ, P2 ;  /* 0x000000ff0300720c */ /* 0x000fda0001704270 */
[----:B0-----:R-:W-:Y:S05]  /*2db0*/  @!P0 BRA `(.L_x_51) ;  /* 0x0000000000048947 */ /* 0x001fea0003800000 */
[----:B------:R0:W5:Y:S02]  /*2dc0*/  LDG.E.LTC128B.U16 R104, desc[UR36][R8.64+0x30] ;  /* 0x0000302408687981 */ /* 0x000164000c1e1520 */
.L_x_51:
[----:B------:R-:W-:Y:S05]  /*2dd0*/  BSYNC B1 ;  /* 0x0000000000017941 */ /* 0x000fea0003800000 */
.L_x_50:
[----:B-----5:R-:W-:Y:S01]  /*2de0*/  HADD2.F32 R14, -RZ, R104.H0_H0 ;  /* 0x20000068ff0e7230 */ /* 0x020fe20000004100 */
[----:B------:R-:W-:Y:S01]  /*2df0*/  ISETP.GT.AND P1, PT, R4, 0x19, PT ;  /* 0x000000190400780c */ /* 0x000fe20003f24270 */
[----:B------:R-:W-:Y:S01]  /*2e00*/  @P0 IMAD.MOV.U32 R20, RZ, RZ, R92 ;  /* 0x000000ffff140224 */ /* 0x000fe200078e005c */
[----:B------:R-:W-:Y:S02]  /*2e10*/  BSSY B1, `(.L_x_52) ;  /* 0x000000b000017945 */ /* 0x000fe40003800000 */
[----:B------:R-:W-:-:S04]  /*2e20*/  FMUL R21, R14, R89 ;  /* 0x000000590e157220 */ /* 0x000fc80000400000 */
[----:B------:R-:W-:Y:S01]  /*2e30*/  FFMA R21, R68, R88, R21 ;  /* 0x0000005844157223 */ /* 0x000fe20000000015 */
[----:B------:R-:W-:-:S04]  /*2e40*/  P2R R68, PR, RZ, 0x2 ;  /* 0x00000002ff447803 */ /* 0x000fc80000000000 */
[----:B------:R-:W-:-:S04]  /*2e50*/  F2FP.F16.F32.PACK_AB R21, RZ, R21 ;  /* 0x00000015ff15723e */ /* 0x000fc800000000ff */
[----:B------:R-:W-:Y:S01]  /*2e60*/  PRMT R14, R21, 0x7610, R14 ;  /* 0x00007610150e7816 */ /* 0x000fe2000000000e */
[----:B------:R-:W-:-:S05]  /*2e70*/  @P0 IMAD.MOV.U32 R21, RZ, RZ, R93 ;  /* 0x000000ffff150224 */ /* 0x000fca00078e005d */
[----:B------:R0:W-:Y:S01]  /*2e80*/  @P0 STG.E.U16 desc[UR36][R20.64+0x30], R14 ;  /* 0x0000300e14000986 */ /* 0x0001e2000c101524 */
[----:B------:R-:W-:-:S13]  /*2e90*/  ISETP.GT.AND P0, PT, R3, RZ, P1 ;  /* 0x000000ff0300720c */ /* 0x000fda0000f04270 */
[----:B0-----:R-:W-:Y:S05]  /*2ea0*/  @!P0 BRA `(.L_x_53) ;  /* 0x0000000000048947 */ /* 0x001fea0003800000 */
[----:B------:R0:W5:Y:S02]  /*2eb0*/  LDG.E.LTC128B.U16 R104, desc[UR36][R8.64+0x32] ;  /* 0x0000322408687981 */ /* 0x000164000c1e1520 */
.L_x_53:
[----:B------:R-:W-:Y:S05]  /*2ec0*/  BSYNC B1 ;  /* 0x0000000000017941 */ /* 0x000fea0003800000 */
.L_x_52:
        /* <DEDUP_REMOVED lines=11> */
.L_x_55:
[----:B------:R-:W-:Y:S05]  /*2f80*/  BSYNC B1 ;  /* 0x0000000000017941 */ /* 0x000fea0003800000 */
.L_x_54:
        /* <DEDUP_REMOVED lines=9> */
.L_x_57:
[----:B------:R-:W-:Y:S05]  /*3020*/  BSYNC B1 ;  /* 0x0000000000017941 */ /* 0x000fea0003800000 */
.L_x_56:
        /* <DEDUP_REMOVED lines=11> */
.L_x_59:
[----:B------:R-:W-:Y:S05]  /*30e0*/  BSYNC B1 ;  /* 0x0000000000017941 */ /* 0x000fea0003800000 */
.L_x_58:
[----:B-----5:R-:W-:Y:S01]  /*30f0*/  HADD2.F32 R14, -RZ, R104.H0_H0 ;  /* 0x20000068ff0e7230 */ /* 0x020fe20000004100 */
[----:B------:R-:W-:Y:S01]  /*3100*/  @P0 MOV R20, R92 ;  /* 0x0000005c00140202 */ /* 0x000fe20000000f00 */
[----:B------:R-:W-:Y:S01]  /*3110*/  BSSY B1, `(.L_x_60) ;  /* 0x000000c000017945 */ /* 0x000fe20003800000 */
[----:B------:R-:W-:Y:S02]  /*3120*/  ISETP.GT.AND P1, PT, R4, 0x21, PT ;  /* 0x000000210400780c */ /* 0x000fe40003f24270 */
[----:B------:R-:W-:Y:S02]  /*3130*/  FMUL R21, R14, R89 ;  /* 0x000000590e157220 */ /* 0x000fe40000400000 */
[----:B------:R-:W-:Y:S02]  /*3140*/  P2R R70, PR, RZ, 0x2 ;  /* 0x00000002ff467803 */ /* 0x000fe40000000000 */
[----:B------:R-:W-:-:S05]  /*3150*/  FFMA R21, R72, R88, R21 ;  /* 0x0000005848157223 */ /* 0x000fca0000000015 */
[----:B------:R-:W-:-:S04]  /*3160*/  F2FP.F16.F32.PACK_AB R21, RZ, R21 ;  /* 0x00000015ff15723e */ /* 0x000fc800000000ff */
[----:B------:R-:W-:Y:S01]  /*3170*/  PRMT R14, R21, 0x7610, R14 ;  /* 0x00007610150e7816 */ /* 0x000fe2000000000e */
[----:B------:R-:W-:-:S05]  /*3180*/  @P0 IMAD.MOV.U32 R21, RZ, RZ, R93 ;  /* 0x000000ffff150224 */ /* 0x000fca00078e005d */
[----:B------:R0:W-:Y:S01]  /*3190*/  @P0 STG.E.U16 desc[UR36][R20.64+0x40], R14 ;  /* 0x0000400e14000986 */ /* 0x0001e2000c101524 */
[----:B------:R-:W-:-:S13]  /*31a0*/  ISETP.GT.AND P0, PT, R3, RZ, P1 ;  /* 0x000000ff0300720c */ /* 0x000fda0000f04270 */
[----:B0-----:R-:W-:Y:S05]  /*31b0*/  @!P0 BRA `(.L_x_61) ;  /* 0x0000000000048947 */ /* 0x001fea0003800000 */
[----:B------:R0:W5:Y:S02]  /*31c0*/  LDG.E.LTC128B.U16 R104, desc[UR36][R8.64+0x42] ;  /* 0x0000422408687981 */ /* 0x000164000c1e1520 */
.L_x_61:
[----:B------:R-:W-:Y:S05]  /*31d0*/  BSYNC B1 ;  /* 0x0000000000017941 */ /* 0x000fea0003800000 */
.L_x_60:
        /* <DEDUP_REMOVED lines=11> */
.L_x_63:
[----:B------:R-:W-:Y:S05]  /*3290*/  BSYNC B1 ;  /* 0x0000000000017941 */ /* 0x000fea0003800000 */
.L_x_62:
        /* <DEDUP_REMOVED lines=9> */
.L_x_65:
[----:B------:R-:W-:Y:S05]  /*3330*/  BSYNC B1 ;  /* 0x0000000000017941 */ /* 0x000fea0003800000 */
.L_x_64:
        /* <DEDUP_REMOVED lines=11> */
.L_x_67:
[----:B------:R-:W-:Y:S05]  /*33f0*/  BSYNC B1 ;  /* 0x0000000000017941 */ /* 0x000fea0003800000 */
.L_x_66:
[----:B-----5:R-:W-:Y:S01]  /*3400*/  HADD2.F32 R14, -RZ, R104.H0_H0 ;  /* 0x20000068ff0e7230 */ /* 0x020fe20000004100 */
[----:B------:R-:W-:Y:S01]  /*3410*/  ISETP.GT.AND P5, PT, R4, 0x29, PT ;  /* 0x000000290400780c */ /* 0x000fe20003fa4270 */
[----:B------:R-:W-:Y:S01]  /*3420*/  @P0 IMAD.MOV.U32 R20, RZ, RZ, R92 ;  /* 0x000000ffff140224 */ /* 0x000fe200078e005c */
[----:B------:R-:W-:Y:S02]  /*3430*/  BSSY B1, `(.L_x_68) ;  /* 0x000000b000017945 */ /* 0x000fe40003800000 */
[----:B------:R-:W-:-:S04]  /*3440*/  FMUL R21, R14, R89 ;  /* 0x000000590e157220 */ /* 0x000fc80000400000 */
[----:B------:R-:W-:-:S05]  /*3450*/  FFMA R21, R76, R88, R21 ;  /* 0x000000584c157223 */ /* 0x000fca0000000015 */
[----:B------:R-:W-:-:S04]  /*3460*/  F2FP.F16.F32.PACK_AB R21, RZ, R21 ;  /* 0x00000015ff15723e */ /* 0x000fc800000000ff */
[----:B------:R-:W-:Y:S01]  /*3470*/  PRMT R14, R21, 0x7610, R14 ;  /* 0x00007610150e7816 */ /* 0x000fe2000000000e */
[----:B------:R-:W-:-:S05]  /*3480*/  @P0 IMAD.MOV.U32 R21, RZ, RZ, R93 ;  /* 0x000000ffff150224 */ /* 0x000fca00078e005d */
[----:B------:R1:W-:Y:S01]  /*3490*/  @P0 STG.E.U16 desc[UR36][R20.64+0x50], R14 ;  /* 0x0000500e14000986 */ /* 0x0003e2000c101524 */
[----:B------:R-:W-:Y:S02]  /*34a0*/  ISETP.GT.AND P0, PT, R3, RZ, P5 ;  /* 0x000000ff0300720c */ /* 0x000fe40002f04270 */
[----:B-1----:R-:W-:-:S11]  /*34b0*/  P2R R14, PR, RZ, 0x20 ;  /* 0x00000020ff0e7803 */ /* 0x002fd60000000000 */
[----:B------:R-:W-:Y:S05]  /*34c0*/  @!P0 BRA `(.L_x_69) ;  /* 0x0000000000048947 */ /* 0x000fea0003800000 */
[----:B------:R1:W5:Y:S02]  /*34d0*/  LDG.E.LTC128B.U16 R104, desc[UR36][R8.64+0x52] ;  /* 0x0000522408687981 */ /* 0x000364000c1e1520 */
.L_x_69:
[----:B------:R-:W-:Y:S05]  /*34e0*/  BSYNC B1 ;  /* 0x0000000000017941 */ /* 0x000fea0003800000 */
.L_x_68:
        /* <DEDUP_REMOVED lines=11> */
.L_x_71:
[----:B------:R-:W-:Y:S05]  /*35a0*/  BSYNC B1 ;  /* 0x0000000000017941 */ /* 0x000fea0003800000 */
.L_x_70:
        /* <DEDUP_REMOVED lines=9> */
.L_x_73:
[----:B------:R-:W-:Y:S05]  /*3640*/  BSYNC B1 ;  /* 0x0000000000017941 */ /* 0x000fea0003800000 */
.L_x_72:
[----:B-----5:R-:W-:Y:S01]  /*3650*/  HADD2.F32 R14, -RZ, R104.H0_H0 ;  /* 0x20000068ff0e7230 */ /* 0x020fe20000004100 */
[----:B------:R-:W-:Y:S01]  /*3660*/  ISETP.GT.AND P3, PT, R4, 0x30, PT ;  /* 0x000000300400780c */ /* 0x000fe20003f64270 */
[----:B------:R-:W-:Y:S03]  /*3670*/  BSSY B1, `(.L_x_74) ;  /* 0x0000008000017945 */ /* 0x000fe60003800000 */
[----:B------:R-:W-:-:S04]  /*3680*/  FMUL R14, R14, R89 ;  /* 0x000000590e0e7220 */ /* 0x000fc80000400000 */
[----:B------:R-:W-:-:S05]  /*3690*/  FFMA R14, R79, R88, R14 ;  /* 0x000000584f0e7223 */ /* 0x000fca000000000e */
[----:B------:R-:W-:-:S05]  /*36a0*/  F2FP.F16.F32.PACK_AB R14, RZ, R14 ;  /* 0x0000000eff0e723e */ /* 0x000fca00000000ff */
[----:B------:R0:W-:Y:S01]  /*36b0*/  @P0 STG.E.U16 desc[UR36][R58.64+0x52], R14 ;  /* 0x0000520e3a000986 */ /* 0x0001e2000c101524 */
[----:B------:R-:W-:-:S13]  /*36c0*/  ISETP.GT.AND P0, PT, R3, RZ, P3 ;  /* 0x000000ff0300720c */ /* 0x000fda0001f04270 */
[----:B0-----:R-:W-:Y:S05]  /*36d0*/  @!P0 BRA `(.L_x_75) ;  /* 0x0000000000048947 */ /* 0x001fea0003800000 */
[----:B------:R0:W5:Y:S02]  /*36e0*/  LDG.E.LTC128B.U16 R104, desc[UR36][R8.64+0x60] ;  /* 0x0000602408687981 */ /* 0x000164000c1e1520 */
.L_x_75:
[----:B------:R-:W-:Y:S05]  /*36f0*/  BSYNC B1 ;  /* 0x0000000000017941 */ /* 0x000fea0003800000 */
.L_x_74:
        /* <DEDUP_REMOVED lines=13> */
.L_x_77:
[----:B------:R-:W-:Y:S05]  /*37d0*/  BSYNC B1 ;  /* 0x0000000000017941 */ /* 0x000fea0003800000 */
.L_x_76:
        /* <DEDUP_REMOVED lines=11> */
.L_x_79:
[----:B------:R-:W-:Y:S05]  /*3890*/  BSYNC B1 ;  /* 0x0000000000017941 */ /* 0x000fea0003800000 */
.L_x_78:
        /* <DEDUP_REMOVED lines=9> */
.L_x_81:
[----:B------:R-:W-:Y:S05]  /*3930*/  BSYNC B1 ;  /* 0x0000000000017941 */ /* 0x000fea0003800000 */
.L_x_80:
        /* <DEDUP_REMOVED lines=10> */
.L_x_83:
[----:B------:R-:W-:Y:S05]  /*39e0*/  BSYNC B1 ;  /* 0x0000000000017941 */ /* 0x000fea0003800000 */
.L_x_82:
        /* <DEDUP_REMOVED lines=8> */
[----:B------:R-:W-:-:S05]  /*3a70*/  IADD3 R20, P0, R5, R98, RZ ;  /* 0x0000006205147210 */ /* 0x000fca0007f1e0ff */
[----:B-1----:R-:W-:Y:S01]  /*3a80*/  IMAD.X R21, R15, 0x1, R99, P0 ;  /* 0x000000010f157824 */ /* 0x002fe200000e0663 */
[----:B------:R-:W-:-:S05]  /*3a90*/  IADD3 R64, P0, R5, R98, RZ ;  /* 0x0000006205407210 */ /* 0x000fca0007f1e0ff */
[----:B------:R-:W-:Y:S01]  /*3aa0*/  IMAD.X R65, R15, 0x1, R99, P0 ;  /* 0x000000010f417824 */ /* 0x000fe200000e0663 */
[----:B------:R-:W-:-:S05]  /*3ab0*/  IADD3 R14, P0, R5, R92, RZ ;  /* 0x0000005c050e7210 */ /* 0x000fca0007f1e0ff */
[----:B------:R-:W-:Y:S01]  /*3ac0*/  IMAD.X R15, R15, 0x1, R93, P0 ;  /* 0x000000010f0f7824 */ /* 0x000fe200000e065d */
[----:B------:R-:W-:-:S04]  /*3ad0*/  ISETP.GT.AND P0, PT, R4, 0x39, PT ;  /* 0x000000390400780c */ /* 0x000fc80003f04270 */
[----:B------:R-:W-:-:S13]  /*3ae0*/  ISETP.GT.AND P4, PT, R3, RZ, P0 ;  /* 0x000000ff0300720c */ /* 0x000fda0000784270 */
[----:B------:R-:W-:Y:S05]  /*3af0*/  @!P4 BRA `(.L_x_85) ;  /* 0x000000000004c947 */ /* 0x000fea0003800000 */
[----:B------:R1:W5:Y:S02]  /*3b00*/  LDG.E.LTC128B.U16 R104, desc[UR36][R8.64+0x72] ;  /* 0x0000722408687981 */ /* 0x000364000c1e1520 */
.L_x_85:
[----:B------:R-:W-:Y:S05]  /*3b10*/  BSYNC B1 ;  /* 0x0000000000017941 */ /* 0x000fea0003800000 */
.L_x_84:
        /* <DEDUP_REMOVED lines=9> */
.L_x_87:
[----:B------:R-:W-:Y:S05]  /*3bb0*/  BSYNC B1 ;  /* 0x0000000000017941 */ /* 0x000fea0003800000 */
.L_x_86:
        /* <DEDUP_REMOVED lines=9> */
.L_x_89:
[----:B------:R-:W-:Y:S05]  /*3c50*/  BSYNC B1 ;  /* 0x0000000000017941 */ /* 0x000fea0003800000 */
.L_x_88:
[----:B-----5:R-:W-:-:S05]  /*3c60*/  HADD2.F32 R4, -RZ, R104.H0_H0 ;  /* 0x20000068ff047230 */ /* 0x020fca0000004100 */
[----:B------:R-:W-:-:S04]  /*3c70*/  FMUL R4, R4, R89 ;  /* 0x0000005904047220 */ /* 0x000fc80000400000 */
[----:B------:R-:W-:-:S05]  /*3c80*/  FFMA R4, R87, R88, R4 ;  /* 0x0000005857047223 */ /* 0x000fca0000000004 */
[----:B------:R-:W-:-:S04]  /*3c90*/  F2FP.F16.F32.PACK_AB R4, RZ, R4 ;  /* 0x00000004ff04723e */ /* 0x000fc800000000ff */
[----:B-1-34-:R-:W-:-:S05]  /*3ca0*/  PRMT R8, R4, 0x7610, R8 ;  /* 0x0000761004087816 */ /* 0x01afca0000000008 */
[----:B------:R1:W-:Y:S01]  /*3cb0*/  @P4 STG.E.U16 desc[UR36][R58.64+0x72], R8 ;  /* 0x000072083a004986 */ /* 0x0003e2000c101524 */
[----:B------:R-:W-:-:S13]  /*3cc0*/  ISETP.GT.AND P4, PT, R3, 0x80, P6 ;  /* 0x000000800300780c */ /* 0x000fda0003784270 */
[----:B------:R-:W3:Y:S01]  /*3cd0*/  @P4 LDG.E.LTC128B.U16 R104, desc[UR36][R62.64] ;  /* 0x000000243e684981 */ /* 0x000ee2000c1e1520 */
[----:B------:R-:W-:Y:S01]  /*3ce0*/  BSSY B1, `(.L_x_90) ;  /* 0x000000a000017945 */ /* 0x000fe20003800000 */
[----:B---3--:R-:W-:-:S05]  /*3cf0*/  HADD2.F32 R4, -RZ, R104.H0_H0 ;  /* 0x20000068ff047230 */ /* 0x008fca0000004100 */
[----:B------:R-:W-:-:S04]  /*3d00*/  FMUL R5, R4, R89 ;  /* 0x0000005904057220 */ /* 0x000fc80000400000 */
[----:B------:R-:W-:-:S05]  /*3d10*/  FFMA R5, R24, R88, R5 ;  /* 0x0000005818057223 */ /* 0x000fca0000000005 */
[----:B------:R-:W-:-:S05]  /*3d20*/  F2FP.F16.F32.PACK_AB R5, RZ, R5 ;  /* 0x00000005ff05723e */ /* 0x000fca00000000ff */
[----:B------:R1:W-:Y:S01]  /*3d30*/  @P4 STG.E.U16 desc[UR36][R14.64], R5 ;  /* 0x000000050e004986 */ /* 0x0003e2000c101524 */
[----:B------:R-:W-:-:S04]  /*3d40*/  ISETP.NE.AND P4, PT, R107, RZ, PT ;  /* 0x000000ff6b00720c */ /* 0x000fc80003f85270 */
[----:B------:R-:W-:-:S13]  /*3d50*/  ISETP.GT.AND P4, PT, R3, 0x80, P4 ;  /* 0x000000800300780c */ /* 0x000fda0002784270 */
[----:B-1----:R-:W-:Y:S05]  /*3d60*/  @!P4 BRA `(.L_x_91) ;  /* 0x000000000004c947 */ /* 0x002fea0003800000 */
[----:B------:R1:W5:Y:S02]  /*3d70*/  LDG.E.LTC128B.U16 R104, desc[UR36][R60.64+0x2] ;  /* 0x000002243c687981 */ /* 0x000364000c1e1520 */
.L_x_91:
[----:B------:R-:W-:Y:S05]  /*3d80*/  BSYNC B1 ;  /* 0x0000000000017941 */ /* 0x000fea0003800000 */
.L_x_90:
[----:B-----5:R-:W-:Y:S01]  /*3d90*/  HADD2.F32 R4, -RZ, R104.H0_H0 ;  /* 0x20000068ff047230 */ /* 0x020fe20000004100 */
[----:B------:R-:W-:Y:S01]  /*3da0*/  ISETP.GT.AND P6, PT, R3, 0x88, P6 ;  /* 0x000000880300780c */ /* 0x000fe200037c4270 */
        /* <DEDUP_REMOVED lines=8> */
[----:B------:R-:W-:Y:S05]  /*3e30*/  @!P6 BRA `(.L_x_93) ;  /* 0x000000000004e947 */ /* 0x000fea0003800000 */
[----:B------:R4:W5:Y:S02]  /*3e40*/  LDG.E.LTC128B.U16 R104, desc[UR36][R6.64] ;  /* 0x0000002406687981 */ /* 0x000964000c1e1520 */
.L_x_93:
[----:B------:R-:W-:Y:S05]  /*3e50*/  BSYNC B1 ;  /* 0x0000000000017941 */ /* 0x000fea0003800000 */
.L_x_92:
[----:B---3-5:R-:W-:Y:S01]  /*3e60*/  HADD2.F32 R4, -RZ, R104.H0_H0 ;  /* 0x20000068ff047230 */ /* 0x028fe20000004100 */
[----:B------:R-:W-:Y:S01]  /*3e70*/  ISETP.NE.AND P4, PT, R107, RZ, PT ;  /* 0x000000ff6b00720c */ /* 0x000fe20003f85270 */
[----:B------:R-:W-:Y:S03]  /*3e80*/  BSSY B1, `(.L_x_94) ;  /* 0x0000008000017945 */ /* 0x000fe60003800000 */
[----:B------:R-:W-:Y:S01]  /*3e90*/  FMUL R5, R4, R89 ;  /* 0x0000005904057220 */ /* 0x000fe20000400000 */
[----:B------:R-:W-:-:S03]  /*3ea0*/  ISETP.GT.AND P4, PT, R3, 0x88, P4 ;  /* 0x000000880300780c */ /* 0x000fc60002784270 */
[----:B------:R-:W-:-:S05]  /*3eb0*/  FFMA R5, R26, R88, R5 ;  /* 0x000000581a057223 */ /* 0x000fca0000000005 */
[----:B------:R-:W-:-:S05]  /*3ec0*/  F2FP.F16.F32.PACK_AB R5, RZ, R5 ;  /* 0x00000005ff05723e */ /* 0x000fca00000000ff */
[----:B------:R3:W-:Y:S01]  /*3ed0*/  @P6 STG.E.U16 desc[UR36][R20.64], R5 ;  /* 0x0000000514006986 */ /* 0x0007e2000c101524 */
[----:B------:R-:W-:Y:S05]  /*3ee0*/  @!P4 BRA `(.L_x_95) ;  /* 0x000000000004c947 */ /* 0x000fea0003800000 */
[----:B------:R0:W5:Y:S02]  /*3ef0*/  LDG.E.LTC128B.U16 R104, desc[UR36][R10.64+0x2] ;  /* 0x000002240a687981 */ /* 0x000164000c1e1520 */
.L_x_95:
[----:B------:R-:W-:Y:S05]  /*3f00*/  BSYNC B1 ;  /* 0x0000000000017941 */ /* 0x000fea0003800000 */
.L_x_94:
[----:B-----5:R-:W-:Y:S01]  /*3f10*/  HADD2.F32 R4, -RZ, R104.H0_H0 ;  /* 0x20000068ff047230 */ /* 0x020fe20000004100 */
[----:B------:R-:W-:Y:S01]  /*3f20*/  ISETP.NE.AND P6, PT, R108, RZ, PT ;  /* 0x000000ff6c00720c */ /* 0x000fe20003fc5270 */
[----:B------:R-:W-:Y:S03]  /*3f30*/  BSSY B1, `(.L_x_96) ;  /* 0x0000008000017945 */ /* 0x000fe60003800000 */
[----:B------:R-:W-:-:S04]  /*3f40*/  FMUL R4, R4, R89 ;  /* 0x0000005904047220 */ /* 0x000fc80000400000 */
[----:B------:R-:W-:-:S05]  /*3f50*/  FFMA R4, R27, R88, R4 ;  /* 0x000000581b047223 */ /* 0x000fca0000000004 */
[----:B------:R-:W-:-:S05]  /*3f60*/  F2FP.F16.F32.PACK_AB R4, RZ, R4 ;  /* 0x00000004ff04723e */ /* 0x000fca00000000ff */
[----:B------:R0:W-:Y:S01]  /*3f70*/  @P4 STG.E.U16 desc[UR36][R64.64+0x2], R4 ;  /* 0x0000020440004986 */ /* 0x0001e2000c101524 */
[----:B------:R-:W-:-:S13]  /*3f80*/  ISETP.GT.AND P4, PT, R3, 0x80, P6 ;  /* 0x000000800300780c */ /* 0x000fda0003784270 */
[----:B0-----:R-:W-:Y:S05]  /*3f90*/  @!P4 BRA `(.L_x_97) ;  /* 0x000000000004c947 */ /* 0x001fea0003800000 */
[----:B------:R0:W5:Y:S02]  /*3fa0*/  LDG.E.LTC128B.U16 R104, desc[UR36][R60.64+0x10] ;  /* 0x000010243c687981 */ /* 0x000164000c1e1520 */
.L_x_97:
[----:B------:R-:W-:Y:S05]  /*3fb0*/  BSYNC B1 ;  /* 0x0000000000017941 */ /* 0x000fea0003800000 */
.L_x_96:
[----:B-----5:R-:W-:Y:S01]  /*3fc0*/  HADD2.F32 R4, -RZ, R104.H0_H0 ;  /* 0x20000068ff047230 */ /* 0x020fe20000004100 */
[----:B------:R-:W-:Y:S01]  /*3fd0*/  ISETP.NE.AND P6, PT, R105, RZ, PT ;  /* 0x000000ff6900720c */ /* 0x000fe20003fc5270 */
[----:B------:R-:W-:Y:S03]  /*3fe0*/  BSSY B1, `(.L_x_98) ;  /* 0x000000b000017945 */ /* 0x000fe60003800000 */
[----:B---3--:R-:W-:Y:S01]  /*3ff0*/  FMUL R5, R4, R89 ;  /* 0x0000005904057220 */ /* 0x008fe20000400000 */
[----:B------:R-:W-:-:S03]  /*4000*/  @P4 IMAD.MOV.U32 R4, RZ, RZ, R14 ;  /* 0x000000ffff044224 */ /* 0x000fc600078e000e */
[----:B------:R-:W-:-:S05]  /*4010*/  FFMA R5, R28, R88, R5 ;  /* 0x000000581c057223 */ /* 0x000fca0000000005 */
[----:B------:R-:W-:-:S04]  /*4020*/  F2FP.F16.F32.PACK_AB R5, RZ, R5 ;  /* 0x00000005ff05723e */ /* 0x000fc800000000ff */
[----:B----4-:R-:W-:Y:S01]  /*4030*/  PRMT R6, R5, 0x7610, R6 ;  /* 0x0000761005067816 */ /* 0x010fe20000000006 */
[----:B------:R-:W-:-:S05]  /*4040*/  @P4 IMAD.MOV.U32 R5, RZ, RZ, R15 ;  /* 0x000000ffff054224 */ /* 0x000fca00078e000f */
[----:B------:R3:W-:Y:S01]  /*4050*/  @P4 STG.E.U16 desc[UR36][R4.64+0x10], R6 ;  /* 0x0000100604004986 */ /* 0x0007e2000c101524 */
[----:B------:R-:W-:-:S13]  /*4060*/  ISETP.GT.AND P4, PT, R3, 0x80, P6 ;  /* 0x000000800300780c */ /* 0x000fda0003784270 */
[----:B---3--:R-:W-:Y:S05]  /*4070*/  @!P4 BRA `(.L_x_99) ;  /* 0x000000000004c947 */ /* 0x008fea0003800000 */
[----:B------:R3:W5:Y:S02]  /*4080*/  LDG.E.LTC128B.U16 R104, desc[UR36][R60.64+0x12] ;  /* 0x000012243c687981 */ /* 0x000764000c1e1520 */
.L_x_99:
[----:B------:R-:W-:Y:S05]  /*4090*/  BSYNC B1 ;  /* 0x0000000000017941 */ /* 0x000fea0003800000 */
.L_x_98:
[----:B-----5:R-:W-:Y:S01]  /*40a0*/  HADD2.F32 R4, -RZ, R104.H0_H0 ;  /* 0x20000068ff047230 */ /* 0x020fe20000004100 */
[----:B------:R-:W-:Y:S01]  /*40b0*/  BSSY B1, `(.L_x_100) ;  /* 0x000000c000017945 */ /* 0x000fe20003800000 */
[----:B------:R-:W-:-:S03]  /*40c0*/  @P4 IMAD.MOV.U32 R5, RZ, RZ, R15 ;  /* 0x000000ffff054224 */ /* 0x000fc600078e000f */
[----:B------:R-:W-:-:S04]  /*40d0*/  FMUL R4, R4, R89 ;  /* 0x0000005904047220 */ /* 0x000fc80000400000 */
[----:B------:R-:W-:-:S05]  /*40e0*/  FFMA R4, R29, R88, R4 ;  /* 0x000000581d047223 */ /* 0x000fca0000000004 */
[----:B------:R-:W-:-:S04]  /*40f0*/  F2FP.F16.F32.PACK_AB R4, RZ, R4 ;  /* 0x00000004ff04723e */ /* 0x000fc800000000ff */
[----:B------:R-:W-:Y:S01]  /*4100*/  PRMT R6, R4, 0x7610, R6 ;  /* 0x0000761004067816 */ /* 0x000fe20000000006 */
[----:B------:R-:W-:-:S05]  /*4110*/  @P4 IMAD.MOV.U32 R4, RZ, RZ, R14 ;  /* 0x000000ffff044224 */ /* 0x000fca00078e000e */
[----:B------:R4:W-:Y:S01]  /*4120*/  @P4 STG.E.U16 desc[UR36][R4.64+0x12], R6 ;  /* 0x0000120604004986 */ /* 0x0009e2000c101524 */
[----:B------:R-:W-:-:S04]  /*4130*/  ISETP.NE.AND P4, PT, R108, RZ, PT ;  /* 0x000000ff6c00720c */ /* 0x000fc80003f85270 */
[----:B------:R-:W-:-:S13]  /*4140*/  ISETP.GT.AND P4, PT, R3, 0x88, P4 ;  /* 0x000000880300780c */ /* 0x000fda0002784270 */
[----:B----4-:R-:W-:Y:S05]  /*4150*/  @!P4 BRA `(.L_x_101) ;  /* 0x000000000004c947 */ /* 0x010fea0003800000 */
[----:B------:R4:W5:Y:S02]  /*4160*/  LDG.E.LTC128B.U16 R104, desc[UR36][R10.64+0x10] ;  /* 0x000010240a687981 */ /* 0x000964000c1e1520 */
.L_x_101:
[----:B------:R-:W-:Y:S05]  /*4170*/  BSYNC B1 ;  /* 0x0000000000017941 */ /* 0x000fea0003800000 */
.L_x_100:
        /* <DEDUP_REMOVED lines=9> */
.L_x_103:
[----:B------:R-:W-:Y:S05]  /*4210*/  BSYNC B1 ;  /* 0x0000000000017941 */ /* 0x000fea0003800000 */
.L_x_102:
[----:B-----5:R-:W-:Y:S01]  /*4220*/  HADD2.F32 R4, -RZ, R104.H0_H0 ;  /* 0x20000068ff047230 */ /* 0x020fe20000004100 */
[----:B------:R-:W-:Y:S01]  /*4230*/  ISETP.NE.AND P6, PT, R106, RZ, PT ;  /* 0x000000ff6a00720c */ /* 0x000fe20003fc5270 */
        /* <DEDUP_REMOVED lines=8> */
[----:B------:R-:W-:-:S13]  /*42c0*/  ISETP.GT.AND P4, PT, R3, 0x80, P6 ;  /* 0x000000800300780c */ /* 0x000fda0003784270 */
[----:B0-----:R-:W-:Y:S05]  /*42d0*/  @!P4 BRA `(.L_x_105) ;  /* 0x000000000004c947 */ /* 0x001fea0003800000 */
[----:B------:R0:W5:Y:S02]  /*42e0*/  LDG.E.LTC128B.U16 R104, desc[UR36][R60.64+0x20] ;  /* 0x000020243c687981 */ /* 0x000164000c1e1520 */
.L_x_105:
[----:B------:R-:W-:Y:S05]  /*42f0*/  BSYNC B1 ;  /* 0x0000000000017941 */ /* 0x000fea0003800000 */
.L_x_104:
[----:B-----5:R-:W-:Y:S01]  /*4300*/  HADD2.F32 R4, -RZ, R104.H0_H0 ;  /* 0x20000068ff047230 */ /* 0x020fe20000004100 */
[----:B------:R-:W-:Y:S01]  /*4310*/  ISETP.NE.AND P6, PT, R23, RZ, PT ;  /* 0x000000ff1700720c */ /* 0x000fe20003fc5270 */
[----:B------:R-:W-:Y:S03]  /*4320*/  BSSY B1, `(.L_x_106) ;  /* 0x000000b000017945 */ /* 0x000fe60003800000 */
[----:B------:R-:W-:Y:S01]  /*4330*/  FMUL R5, R4, R89 ;  /* 0x0000005904057220 */ /* 0x000fe20000400000 */
[----:B------:R-:W-:-:S03]  /*4340*/  @P4 IMAD.MOV.U32 R4, RZ, RZ, R14 ;  /* 0x000000ffff044224 */ /* 0x000fc600078e000e */
        /* <DEDUP_REMOVED lines=8> */
.L_x_107:
[----:B------:R-:W-:Y:S05]  /*43d0*/  BSYNC B1 ;  /* 0x0000000000017941 */ /* 0x000fea0003800000 */
.L_x_106:
        /* <DEDUP_REMOVED lines=11> */
[----:B0-----:R-:W-:Y:S05]  /*4490*/  @!P4 BRA `(.L_x_109) ;  /* 0x000000000004c947 */ /* 0x001fea0003800000 */
[----:B------:R0:W5:Y:S02]  /*44a0*/  LDG.E.LTC128B.U16 R104, desc[UR36][R10.64+0x20] ;  /* 0x000020240a687981 */ /* 0x000164000c1e1520 */
.L_x_109:
[----:B------:R-:W-:Y:S05]  /*44b0*/  BSYNC B1 ;  /* 0x0000000000017941 */ /* 0x000fea0003800000 */
.L_x_108:
[----:B-----5:R-:W-:Y:S01]  /*44c0*/  HADD2.F32 R4, -RZ, R104.H0_H0 ;  /* 0x20000068ff047230 */ /* 0x020fe20000004100 */
[----:B------:R-:W-:Y:S04]  /*44d0*/  BSSY B1, `(.L_x_110) ;  /* 0x000000b000017945 */ /* 0x000fe80003800000 */
        /* <DEDUP_REMOVED lines=10> */
.L_x_111:
[----:B------:R-:W-:Y:S05]  /*4580*/  BSYNC B1 ;  /* 0x0000000000017941 */ /* 0x000fea0003800000 */
.L_x_110:
        /* <DEDUP_REMOVED lines=13> */
.L_x_113:
[----:B------:R-:W-:Y:S05]  /*4660*/  BSYNC B1 ;  /* 0x0000000000017941 */ /* 0x000fea0003800000 */
.L_x_112:
        /* <DEDUP_REMOVED lines=13> */
.L_x_115:
[----:B------:R-:W-:Y:S05]  /*4740*/  BSYNC B1 ;  /* 0x0000000000017941 */ /* 0x000fea0003800000 */
.L_x_114:
        /* <DEDUP_REMOVED lines=13> */
.L_x_117:
[----:B------:R-:W-:Y:S05]  /*4820*/  BSYNC B1 ;  /* 0x0000000000017941 */ /* 0x000fea0003800000 */
.L_x_116:
        /* <DEDUP_REMOVED lines=12> */
.L_x_119:
[----:B------:R-:W-:Y:S05]  /*48f0*/  BSYNC B1 ;  /* 0x0000000000017941 */ /* 0x000fea0003800000 */
.L_x_118:
[----:B-----5:R-:W-:Y:S01]  /*4900*/  HADD2.F32 R4, -RZ, R104.H0_H0 ;  /* 0x20000068ff047230 */ /* 0x020fe20000004100 */
[----:B------:R-:W-:Y:S01]  /*4910*/  @P4 MOV R5, R13 ;  /* 0x0000000d00054202 */ /* 0x000fe20000000f00 */
[----:B------:R-:W-:Y:S01]  /*4920*/  BSSY B1, `(.L_x_120) ;  /* 0x000000b000017945 */ /* 0x000fe20003800000 */
[----:B------:R-:W-:Y:S02]  /*4930*/  ISETP.NE.AND P6, PT, R69, RZ, PT ;  /* 0x000000ff4500720c */ /* 0x000fe40003fc5270 */
        /* <DEDUP_REMOVED lines=9> */
.L_x_121:
[----:B------:R-:W-:Y:S05]  /*49d0*/  BSYNC B1 ;  /* 0x0000000000017941 */ /* 0x000fea0003800000 */
.L_x_120:
        /* <DEDUP_REMOVED lines=13> */
.L_x_123:
[----:B------:R-:W-:Y:S05]  /*4ab0*/  BSYNC B1 ;  /* 0x0000000000017941 */ /* 0x000fea0003800000 */
.L_x_122:
        /* <DEDUP_REMOVED lines=13> */
.L_x_125:
[----:B------:R-:W-:Y:S05]  /*4b90*/  BSYNC B1 ;  /* 0x0000000000017941 */ /* 0x000fea0003800000 */
.L_x_124:
        /* <DEDUP_REMOVED lines=12> */
.L_x_127:
[----:B------:R-:W-:Y:S05]  /*4c60*/  BSYNC B1 ;  /* 0x0000000000017941 */ /* 0x000fea0003800000 */
.L_x_126:
        /* <DEDUP_REMOVED lines=13> */
.L_x_129:
[----:B------:R-:W-:Y:S05]  /*4d40*/  BSYNC B1 ;  /* 0x0000000000017941 */ /* 0x000fea0003800000 */
.L_x_128:
        /* <DEDUP_REMOVED lines=12> */
.L_x_131:
[----:B------:R-:W-:Y:S05]  /*4e10*/  BSYNC B1 ;  /* 0x0000000000017941 */ /* 0x000fea0003800000 */
.L_x_130:
        /* <DEDUP_REMOVED lines=12> */
.L_x_133:
[----:B------:R-:W-:Y:S05]  /*4ee0*/  BSYNC B1 ;  /* 0x0000000000017941 */ /* 0x000fea0003800000 */
.L_x_132:
[----:B-----5:R-:W-:Y:S01]  /*4ef0*/  HADD2.F32 R4, -RZ, R104.H0_H0 ;  /* 0x20000068ff047230 */ /* 0x020fe20000004100 */
[----:B------:R-:W-:Y:S01]  /*4f00*/  ISETP.GT.AND P5, PT, R3, 0x88, P5 ;  /* 0x000000880300780c */ /* 0x000fe20002fa4270 */
        /* <DEDUP_REMOVED lines=8> */
[----:B------:R-:W-:Y:S05]  /*4f90*/  @!P5 BRA `(.L_x_135) ;  /* 0x000000000004d947 */ /* 0x000fea0003800000 */
[----:B------:R0:W5:Y:S02]  /*4fa0*/  LDG.E.LTC128B.U16 R104, desc[UR36][R10.64+0x52] ;  /* 0x000052240a687981 */ /* 0x000164000c1e1520 */
.L_x_135:
[----:B------:R-:W-:Y:S05]  /*4fb0*/  BSYNC B1 ;  /* 0x0000000000017941 */ /* 0x000fea0003800000 */
.L_x_134:
[----:B0----5:R-:W-:Y:S01]  /*4fc0*/  HADD2.F32 R4, -RZ, R104.H0_H0 ;  /* 0x20000068ff047230 */ /* 0x021fe20000004100 */
        /* <DEDUP_REMOVED lines=11> */
.L_x_137:
[----:B------:R-:W-:Y:S05]  /*5080*/  BSYNC B1 ;  /* 0x0000000000017941 */ /* 0x000fea0003800000 */
.L_x_136:
[----:B0----5:R-:W-:Y:S01]  /*5090*/  HADD2.F32 R4, -RZ, R104.H0_H0 ;  /* 0x20000068ff047230 */ /* 0x021fe20000004100 */
        /* <DEDUP_REMOVED lines=11> */
.L_x_139:
[----:B------:R-:W-:Y:S05]  /*5150*/  BSYNC B1 ;  /* 0x0000000000017941 */ /* 0x000fea0003800000 */
.L_x_138:
        /* <DEDUP_REMOVED lines=12> */
.L_x_141:
[----:B------:R-:W-:Y:S05]  /*5220*/  BSYNC B1 ;  /* 0x0000000000017941 */ /* 0x000fea0003800000 */
.L_x_140:
        /* <DEDUP_REMOVED lines=12> */
.L_x_143:
[----:B------:R-:W-:Y:S05]  /*52f0*/  BSYNC B1 ;  /* 0x0000000000017941 */ /* 0x000fea0003800000 */
.L_x_142:
        /* <DEDUP_REMOVED lines=12> */
.L_x_145:
[----:B------:R-:W-:Y:S05]  /*53c0*/  BSYNC B1 ;  /* 0x0000000000017941 */ /* 0x000fea0003800000 */
.L_x_144:
        /* <DEDUP_REMOVED lines=12> */
.L_x_147:
[----:B------:R-:W-:Y:S05]  /*5490*/  BSYNC B1 ;  /* 0x0000000000017941 */ /* 0x000fea0003800000 */
.L_x_146:
        /* <DEDUP_REMOVED lines=9> */
.L_x_149:
[----:B------:R-:W-:Y:S05]  /*5530*/  BSYNC B1 ;  /* 0x0000000000017941 */ /* 0x000fea0003800000 */
.L_x_148:
        /* <DEDUP_REMOVED lines=12> */
.L_x_151:
[----:B------:R-:W-:Y:S05]  /*5600*/  BSYNC B1 ;  /* 0x0000000000017941 */ /* 0x000fea0003800000 */
.L_x_150:
[----:B------:R-:W-:Y:S05]  /*5610*/  @!P0 BRA `(.L_x_152) ;  /* 0x0000001400f08947 */ /* 0x000fea0003800000 */
[----:B-----5:R-:W-:-:S05]  /*5620*/  HADD2.F32 R104, -RZ, R104.H0_H0 ;  /* 0x20000068ff687230 */ /* 0x020fca0000004100 */
[----:B------:R-:W-:-:S04]  /*5630*/  FMUL R104, R104, R89 ;  /* 0x0000005968687220 */ /* 0x000fc80000400000 */
[----:B------:R-:W-:-:S05]  /*5640*/  FFMA R104, R55, R88, R104 ;  /* 0x0000005837687223 */ /* 0x000fca0000000068 */
[----:B------:R-:W-:-:S05]  /*5650*/  F2FP.F16.F32.PACK_AB R104, RZ, R104 ;  /* 0x00000068ff68723e */ /* 0x000fca00000000ff */
[----:B------:R0:W-:Y:S01]  /*5660*/  STG.E.U16 desc[UR36][R12.64+0x72], R104 ;  /* 0x000072680c007986 */ /* 0x0001e2000c101524 */
[----:B------:R-:W-:Y:S05]  /*5670*/  BRA `(.L_x_152) ;  /* 0x0000001400d87947 */ /* 0x000fea0003800000 */
.L_x_29:
[----:B------:R-:W-:Y:S01]  /*5680*/  ULDC.64 UR4, c[0x0][0x5c0] ;  /* 0x0001700000047ab9 */ /* 0x000fe20000000a00 */
[----:B------:R-:W-:Y:S01]  /*5690*/  ISETP.GT.AND P3, PT, R4, 0x1, PT ;  /* 0x000000010400780c */ /* 0x000fe20003f64270 */
[-C--:B------:R-:W-:Y:S01]  /*56a0*/  FMUL R56, R56, R88.reuse ;  /* 0x0000005838387220 */ /* 0x080fe20000400000 */
[----:B------:R-:W-:Y:S01]  /*56b0*/  LEA R14, P1, R104, UR4, 0x1 ;  /* 0x00000004680e7c11 */ /* 0x000fe2000f8208ff */
[-C--:B------:R-:W-:Y:S01]  /*56c0*/  FMUL R57, R57, R88.reuse ;  /* 0x0000005839397220 */ /* 0x080fe20000400000 */
[----:B------:R-:W-:Y:S01]  /*56d0*/  IMAD.SHL.U32 R7, R12, 0x10, RZ ;  /* 0x000000100c077824 */ /* 0x000fe200078e00ff */
[----:B------:R-:W-:Y:S01]  /*56e0*/  ISETP.GT.AND P2, PT, R3, 0x8, P6 ;  /* 0x000000080300780c */ /* 0x000fe20003744270 */
[-C--:B------:R-:W-:Y:S01]  /*56f0*/  FMUL R58, R58, R88.reuse ;  /* 0x000000583a3a7220 */ /* 0x080fe20000400000 */
[----:B------:R-:W-:Y:S01]  /*5700*/  LEA.HI.X R15, R104, UR5, R93, 0x1, P1 ;  /* 0x00000005680f7c11 */ /* 0x000fe200088f0c5d */
[-C--:B------:R-:W-:Y:S01]  /*5710*/  FMUL R59, R59, R88.reuse ;  /* 0x000000583b3b7220 */ /* 0x080fe20000400000 */
[----:B------:R-:W-:Y:S01]  /*5720*/  ISETP.GT.AND P1, PT, R3, RZ, P3 ;  /* 0x000000ff0300720c */ /* 0x000fe20001f24270 */
[----:B------:R-:W-:Y:S01]  /*5730*/  FMUL R60, R60, R88 ;  /* 0x000000583c3c7220 */ /* 0x000fe20000400000 */
[----:B------:R-:W-:Y:S01]  /*5740*/  F2FP.F16.F32.PACK_AB R56, RZ, R56 ;  /* 0x00000038ff38723e */ /* 0x000fe200000000ff */
[-C--:B------:R-:W-:Y:S01]  /*5750*/  FMUL R61, R61, R88.reuse ;  /* 0x000000583d3d7220 */ /* 0x080fe20000400000 */
[----:B------:R-:W-:Y:S01]  /*5760*/  F2FP.F16.F32.PACK_AB R57, RZ, R57 ;  /* 0x00000039ff39723e */ /* 0x000fe200000000ff */
[----:B------:R-:W-:Y:S01]  /*5770*/  FMUL R63, R63, R88 ;  /* 0x000000583f3f7220 */ /* 0x000fe20000400000 */
[C---:B------:R-:W-:Y:S01]  /*5780*/  SHF.L.U64.HI R5, R12.reuse, 0x4, R13 ;  /* 0x000000040c057819 */ /* 0x040fe2000001020d */
[----:B------:R-:W-:Y:S01]  /*5790*/  @P0 STG.E.U16 desc[UR36][R14.64], R56 ;  /* 0x000000380e000986 */ /* 0x000fe2000c101524 */
[----:B------:R-:W-:Y:S01]  /*57a0*/  PRMT R9, R57, 0x7610, R9 ;  /* 0x0000761039097816 */ /* 0x000fe20000000009 */
[----:B------:R-:W-:Y:S01]  /*57b0*/  IMAD.SHL.U32 R57, R12, 0x100, RZ ;  /* 0x000001000c397824 */ /* 0x000fe200078e00ff */
[----:B------:R-:W-:Y:S01]  /*57c0*/  IADD3 R8, P0, R7, R14, RZ ;  /* 0x0000000e07087210 */ /* 0x000fe20007f1e0ff */
[----:B------:R-:W-:Y:S01]  /*57d0*/  FMUL R62, R62, R88 ;  /* 0x000000583e3e7220 */ /* 0x000fe20000400000 */
[----:B------:R-:W-:Y:S01]  /*57e0*/  F2FP.F16.F32.PACK_AB R58, RZ, R58 ;  /* 0x0000003aff3a723e */ /* 0x000fe200000000ff */
[--C-:B------:R-:W-:Y:S01]  /*57f0*/  @P1 IMAD.MOV.U32 R10, RZ, RZ, R14.reuse ;  /* 0x000000ffff0a1224 */ /* 0x100fe200078e000e */
[----:B------:R-:W-:Y:S01]  /*5800*/  SHF.L.U64.HI R23, R12, 0x8, R13 ;  /* 0x000000080c177819 */ /* 0x000fe2000001020d */
[--C-:B------:R-:W-:Y:S01]  /*5810*/  @P1 IMAD.MOV.U32 R11, RZ, RZ, R15.reuse ;  /* 0x000000ffff0b1224 */ /* 0x100fe200078e000f */
[----:B------:R-:W-:Y:S01]  /*5820*/  ISETP.GT.AND P4, PT, R4, 0x8, PT ;  /* 0x000000080400780c */ /* 0x000fe20003f84270 */
[-C--:B------:R-:W-:Y:S01]  /*5830*/  FMUL R64, R64, R88.reuse ;  /* 0x0000005840407220 */ /* 0x080fe20000400000 */
[----:B------:R-:W-:Y:S01]  /*5840*/  F2FP.F16.F32.PACK_AB R59, RZ, R59 ;  /* 0x0000003bff3b723e */ /* 0x000fe200000000ff */
[----:B------:R-:W-:Y:S01]  /*5850*/  FMUL R65, R65, R88 ;  /* 0x0000005841417220 */ /* 0x000fe20000400000 */
[----:B------:R0:W-:Y:S01]  /*5860*/  @P1 STG.E.U16 desc[UR36][R10.64+0x2], R9 ;  /* 0x000002090a001986 */ /* 0x0001e2000c101524 */
[----:B------:R-:W-:Y:S01]  /*5870*/  F2FP.F16.F32.PACK_AB R60, RZ, R60 ;  /* 0x0000003cff3c723e */ /* 0x000fe200000000ff */
[-C--:B------:R-:W-:Y:S01]  /*5880*/  FMUL R66, R66, R88.reuse ;  /* 0x0000005842427220 */ /* 0x080fe20000400000 */
[----:B------:R-:W-:Y:S01]  /*5890*/  F2FP.F16.F32.PACK_AB R61, RZ, R61 ;  /* 0x0000003dff3d723e */ /* 0x000fe200000000ff */
[-C--:B------:R-:W-:Y:S01]  /*58a0*/  FMUL R67, R67, R88.reuse ;  /* 0x0000005843437220 */ /* 0x080fe20000400000 */
[----:B------:R-:W-:Y:S01]  /*58b0*/  F2FP.F16.F32.PACK_AB R63, RZ, R63 ;  /* 0x0000003fff3f723e */ /* 0x000fe200000000ff */
[----:B------:R-:W-:Y:S01]  /*58c0*/  FMUL R68, R68, R88 ;  /* 0x0000005844447220 */ /* 0x000fe20000400000 */
[----:B------:R-:W-:Y:S01]  /*58d0*/  F2FP.F16.F32.PACK_AB R62, RZ, R62 ;  /* 0x0000003eff3e723e */ /* 0x000fe200000000ff */
[----:B------:R-:W-:Y:S01]  /*58e0*/  FMUL R69, R69, R88 ;  /* 0x0000005845457220 */ /* 0x000fe20000400000 */
[----:B------:R-:W-:Y:S01]  /*58f0*/  F2FP.F16.F32.PACK_AB R64, RZ, R64 ;  /* 0x00000040ff40723e */ /* 0x000fe200000000ff */
[-C--:B------:R-:W-:Y:S01]  /*5900*/  FMUL R70, R70, R88.reuse ;  /* 0x0000005846467220 */ /* 0x080fe20000400000 */
[----:B------:R-:W-:Y:S01]  /*5910*/  F2FP.F16.F32.PACK_AB R65, RZ, R65 ;  /* 0x00000041ff41723e */ /* 0x000fe200000000ff */
[----:B0-----:R-:W-:Y:S01]  /*5920*/  IMAD.X R9, R5, 0x1, R15, P0 ;  /* 0x0000000105097824 */ /* 0x001fe200000e060f */
[----:B------:R-:W-:Y:S01]  /*5930*/  ISETP.GT.AND P0, PT, R3, 0x8, P3 ;  /* 0x000000080300780c */ /* 0x000fe20001f04270 */
[-C--:B------:R-:W-:Y:S01]  /*5940*/  FMUL R71, R71, R88.reuse ;  /* 0x0000005847477220 */ /* 0x080fe20000400000 */
[----:B------:R-:W-:Y:S01]  /*5950*/  ISETP.GT.AND P3, PT, R4, 0x9, PT ;  /* 0x000000090400780c */ /* 0x000fe20003f64270 */
[----:B------:R-:W-:Y:S01]  /*5960*/  FMUL R72, R72, R88 ;  /* 0x0000005848487220 */ /* 0x000fe20000400000 */
[----:B------:R-:W-:Y:S01]  /*5970*/  @P2 STG.E.U16 desc[UR36][R8.64], R58 ;  /* 0x0000003a08002986 */ /* 0x000fe2000c101524 */
[----:B------:R-:W-:Y:S01]  /*5980*/  IADD3 R6, P1, P2, R57, R14, R7 ;  /* 0x0000000e39067210 */ /* 0x000fe20007a3e007 */
[----:B------:R-:W-:Y:S01]  /*5990*/  FMUL R73, R73, R88 ;  /* 0x0000005849497220 */ /* 0x000fe20000400000 */
[----:B------:R-:W-:Y:S01]  /*59a0*/  F2FP.F16.F32.PACK_AB R66, RZ, R66 ;  /* 0x00000042ff42723e */ /* 0x000fe200000000ff */
[-C--:B------:R-:W-:Y:S01]  /*59b0*/  FMUL R74, R74, R88.reuse ;  /* 0x000000584a4a7220 */ /* 0x080fe20000400000 */
[----:B------:R-:W-:Y:S01]  /*59c0*/  IADD3.X R7, R23, R15, R5, P1, P2 ;  /* 0x0000000f17077210 */ /* 0x000fe20000fe4405 */
[-C--:B------:R-:W-:Y:S01]  /*59d0*/  FMUL R75, R75, R88.reuse ;  /* 0x000000584b4b7220 */ /* 0x080fe20000400000 */
[C---:B------:R-:W-:Y:S01]  /*59e0*/  ISETP.GT.AND P1, PT, R3.reuse, RZ, P4 ;  /* 0x000000ff0300720c */ /* 0x040fe20002724270 */
[-C--:B------:R-:W-:Y:S01]  /*59f0*/  FMUL R76, R76, R88.reuse ;  /* 0x000000584c4c7220 */ /* 0x080fe20000400000 */
[----:B------:R-:W-:Y:S01]  /*5a00*/  @P0 STG.E.U16 desc[UR36][R8.64+0x2], R59 ;  /* 0x0000023b08000986 */ /* 0x000fe2000c101524 */
[----:B------:R-:W-:Y:S01]  /*5a10*/  ISETP.GT.AND P0, PT, R3, RZ, P3 ;  /* 0x000000ff0300720c */ /* 0x000fe20001f04270 */
[-C--:B------:R-:W-:Y:S01]  /*5a20*/  FMUL R77, R77, R88.reuse ;  /* 0x000000584d4d7220 */ /* 0x080fe20000400000 */
[----:B------:R-:W-:Y:S01]  /*5a30*/  ISETP.GT.AND P2, PT, R4, 0x11, PT ;  /* 0x000000110400780c */ /* 0x000fe20003f44270 */
[-C--:B------:R-:W-:Y:S01]  /*5a40*/  FMUL R78, R78, R88.reuse ;  /* 0x000000584e4e7220 */ /* 0x080fe20000400000 */
[----:B------:R-:W-:Y:S01]  /*5a50*/  F2FP.F16.F32.PACK_AB R67, RZ, R67 ;  /* 0x00000043ff43723e */ /* 0x000fe200000000ff */
[----:B------:R-:W-:Y:S01]  /*5a60*/  FMUL R79, R79, R88 ;  /* 0x000000584f4f7220 */ /* 0x000fe20000400000 */
[----:B------:R-:W-:Y:S01]  /*5a70*/  F2FP.F16.F32.PACK_AB R68, RZ, R68 ;  /* 0x00000044ff44723e */ /* 0x000fe200000000ff */
[-C--:B------:R-:W-:Y:S01]  /*5a80*/  FMUL R80, R80, R88.reuse ;  /* 0x0000005850507220 */ /* 0x080fe20000400000 */
[----:B------:R-:W-:Y:S01]  /*5a90*/  F2FP.F16.F32.PACK_AB R69, RZ, R69 ;  /* 0x00000045ff45723e */ /* 0x000fe200000000ff */
[----:B------:R-:W-:Y:S01]  /*5aa0*/  FMUL R81, R81, R88 ;  /* 0x0000005851517220 */ /* 0x000fe20000400000 */
[--C-:B------:R-:W-:Y:S01]  /*5ab0*/  @P1 IMAD.MOV.U32 R10, RZ, RZ, R14.reuse ;  /* 0x000000ffff0a1224 */ /* 0x100fe200078e000e */
[----:B------:R-:W-:Y:S01]  /*5ac0*/  F2FP.F16.F32.PACK_AB R70, RZ, R70 ;  /* 0x00000046ff46723e */ /* 0x000fe200000000ff */
[--C-:B------:R-:W-:Y:S01]  /*5ad0*/  @P1 IMAD.MOV.U32 R11, RZ, RZ, R15.reuse ;  /* 0x000000ffff0b1224 */ /* 0x100fe200078e000f */
[----:B------:R-:W-:Y:S01]  /*5ae0*/  F2FP.F16.F32.PACK_AB R71, RZ, R71 ;  /* 0x00000047ff47723e */ /* 0x000fe200000000ff */
[----:B------:R-:W-:Y:S01]  /*5af0*/  FMUL R82, R82, R88 ;  /* 0x0000005852527220 */ /* 0x000fe20000400000 */
[----:B------:R-:W-:Y:S01]  /*5b00*/  F2FP.F16.F32.PACK_AB R72, RZ, R72 ;  /* 0x00000048ff48723e */ /* 0x000fe200000000ff */
[-C--:B------:R-:W-:Y:S01]  /*5b10*/  FMUL R83, R83, R88.reuse ;  /* 0x0000005853537220 */ /* 0x080fe20000400000 */
[----:B------:R0:W-:Y:S01]  /*5b20*/  @P1 STG.E.U16 desc[UR36][R10.64+0x10], R60 ;  /* 0x0000103c0a001986 */ /* 0x0001e2000c101524 */
[----:B------:R-:W-:Y:S01]  /*5b30*/  ISETP.GT.AND P1, PT, R3, 0x8, P4 ;  /* 0x000000080300780c */ /* 0x000fe20002724270 */
[-C--:B------:R-:W-:Y:S01]  /*5b40*/  FMUL R84, R84, R88.reuse ;  /* 0x0000005854547220 */ /* 0x080fe20000400000 */
[----:B------:R-:W-:Y:S01]  /*5b50*/  F2FP.F16.F32.PACK_AB R73, RZ, R73 ;  /* 0x00000049ff49723e */ /* 0x000fe200000000ff */
[----:B------:R-:W-:Y:S01]  /*5b60*/  FMUL R85, R85, R88 ;  /* 0x0000005855557220 */ /* 0x000fe20000400000 */
[----:B------:R-:W-:Y:S01]  /*5b70*/  F2FP.F16.F32.PACK_AB R74, RZ, R74 ;  /* 0x0000004aff4a723e */ /* 0x000fe200000000ff */
[-C--:B------:R-:W-:Y:S01]  /*5b80*/  FMUL R86, R86, R88.reuse ;  /* 0x0000005856567220 */ /* 0x080fe20000400000 */
[----:B------:R-:W-:Y:S01]  /*5b90*/  F2FP.F16.F32.PACK_AB R75, RZ, R75 ;  /* 0x0000004bff4b723e */ /* 0x000fe200000000ff */
[-C--:B------:R-:W-:Y:S01]  /*5ba0*/  FMUL R87, R87, R88.reuse ;  /* 0x0000005857577220 */ /* 0x080fe20000400000 */
[----:B------:R-:W-:Y:S01]  /*5bb0*/  ISETP.GT.AND P5, PT, R4, 0x28, PT ;  /* 0x000000280400780c */ /* 0x000fe20003fa4270 */
[----:B------:R-:W-:Y:S01]  /*5bc0*/  FMUL R24, R24, R88 ;  /* 0x0000005818187220 */ /* 0x000fe20000400000 */
[----:B------:R-:W-:Y:S01]  /*5bd0*/  F2FP.F16.F32.PACK_AB R76, RZ, R76 ;  /* 0x0000004cff4c723e */ /* 0x000fe200000000ff */
[--C-:B0-----:R-:W-:Y:S01]  /*5be0*/  @P0 IMAD.MOV.U32 R10, RZ, RZ, R14.reuse ;  /* 0x000000ffff0a0224 */ /* 0x101fe200078e000e */
[----:B------:R-:W-:Y:S01]  /*5bf0*/  ISETP.GT.AND P4, PT, R4, 0x29, PT ;  /* 0x000000290400780c */ /* 0x000fe20003f84270 */
        /* <DEDUP_REMOVED lines=8> */
[C---:B------:R-:W-:Y:S01]  /*5c80*/  ISETP.GT.AND P3, PT, R4.reuse, 0x10, PT ;  /* 0x000000100400780c */ /* 0x040fe20003f64270 */
[----:B------:R-:W-:Y:S01]  /*5c90*/  @P1 STG.E.U16 desc[UR36][R8.64+0x10], R62 ;  /* 0x0000103e08001986 */ /* 0x000fe2000c101524 */
        /* <DEDUP_REMOVED lines=8> */
[----:B------:R-:W-:Y:S01]  /*5d20*/  F2FP.F16.F32.PACK_AB R82, RZ, R82 ;  /* 0x00000052ff52723e */ /* 0x000fe200000000ff */
[----:B------:R-:W-:Y:S01]  /*5d30*/  @P0 STG.E.U16 desc[UR36][R8.64+0x12], R63 ;  /* 0x0000123f08000986 */ /* 0x000fe2000c101524 */
[----:B------:R-:W-:Y:S01]  /*5d40*/  ISETP.GT.AND P0, PT, R3, RZ, P3 ;  /* 0x000000ff0300720c */ /* 0x000fe20001f04270 */
[-C--:B------:R-:W-:Y:S01]  /*5d50*/  FMUL R32, R32, R88.reuse ;  /* 0x0000005820207220 */ /* 0x080fe20000400000 */
[----:B------:R-:W-:Y:S01]  /*5d60*/  F2FP.F16.F32.PACK_AB R83, RZ, R83 ;  /* 0x00000053ff53723e */ /* 0x000fe200000000ff */
[----:B------:R-:W-:Y:S01]  /*5d70*/  FMUL R33, R33, R88 ;  /* 0x0000005821217220 */ /* 0x000fe20000400000 */
[----:B------:R-:W-:Y:S01]  /*5d80*/  F2FP.F16.F32.PACK_AB R84, RZ, R84 ;  /* 0x00000054ff54723e */ /* 0x000fe200000000ff */
[-C--:B------:R-:W-:Y:S01]  /*5d90*/  FMUL R34, R34, R88.reuse ;  /* 0x0000005822227220 */ /* 0x080fe20000400000 */
[----:B------:R-:W-:Y:S01]  /*5da0*/  P2R R5, PR, RZ, 0x20 ;  /* 0x00000020ff057803 */ /* 0x000fe20000000000 */
[-C--:B------:R-:W-:Y:S01]  /*5db0*/  FMUL R35, R35, R88.reuse ;  /* 0x0000005823237220 */ /* 0x080fe20000400000 */
[----:B------:R-:W-:Y:S01]  /*5dc0*/  F2FP.F16.F32.PACK_AB R85, RZ, R85 ;  /* 0x00000055ff55723e */ /* 0x000fe200000000ff */
[----:B------:R-:W-:Y:S01]  /*5dd0*/  FMUL R36, R36, R88 ;  /* 0x0000005824247220 */ /* 0x000fe20000400000 */
[----:B------:R-:W-:Y:S01]  /*5de0*/  F2FP.F16.F32.PACK_AB R86, RZ, R86 ;  /* 0x00000056ff56723e */ /* 0x000fe200000000ff */
[----:B------:R-:W-:Y:S01]  /*5df0*/  FMUL R37, R37, R88 ;  /* 0x0000005825257220 */ /* 0x000fe20000400000 */
[----:B------:R-:W-:Y:S01]  /*5e00*/  F2FP.F16.F32.PACK_AB R87, RZ, R87 ;  /* 0x00000057ff57723e */ /* 0x000fe200000000ff */
[----:B0-----:R-:W-:Y:S01]  /*5e10*/  @P0 IMAD.MOV.U32 R10, RZ, RZ, R14 ;  /* 0x000000ffff0a0224 */ /* 0x001fe200078e000e */
[----:B------:R-:W-:Y:S01]  /*5e20*/  F2FP.F16.F32.PACK_AB R24, RZ, R24 ;  /* 0x00000018ff18723e */ /* 0x000fe200000000ff */
[--C-:B------:R-:W-:Y:S01]  /*5e30*/  @P0 IMAD.MOV.U32 R11, RZ, RZ, R15.reuse ;  /* 0x000000ffff0b0224 */ /* 0x100fe200078e000f */
[----:B------:R-:W-:Y:S01]  /*5e40*/  F2FP.F16.F32.PACK_AB R25, RZ, R25 ;  /* 0x00000019ff19723e */ /* 0x000fe200000000ff */
[----:B------:R-:W-:Y:S01]  /*5e50*/  FMUL R38, R38, R88 ;  /* 0x0000005826267220 */ /* 0x000fe20000400000 */
[----:B------:R-:W-:Y:S01]  /*5e60*/  F2FP.F16.F32.PACK_AB R26, RZ, R26 ;  /* 0x0000001aff1a723e */ /* 0x000fe200000000ff */
[-C--:B------:R-:W-:Y:S01]  /*5e70*/  FMUL R39, R39, R88.reuse ;  /* 0x0000005827277220 */ /* 0x080fe20000400000 */
[----:B------:R0:W-:Y:S01]  /*5e80*/  @P0 STG.E.U16 desc[UR36][R10.64+0x20], R64 ;  /* 0x000020400a000986 */ /* 0x0001e2000c101524 */
[----:B------:R-:W-:Y:S01]  /*5e90*/  ISETP.GT.AND P0, PT, R3, RZ, P2 ;  /* 0x000000ff0300720c */ /* 0x000fe20001704270 */
        /* <DEDUP_REMOVED lines=12> */
[----:B0-----:R-:W-:Y:S01]  /*5f60*/  @P0 IMAD.MOV.U32 R11, RZ, RZ, R15 ;  /* 0x000000ffff0b0224 */ /* 0x001fe200078e000f */
[----:B------:R-:W-:Y:S01]  /*5f70*/  @P0 MOV R10, R14 ;  /* 0x0000000e000a0202 */ /* 0x000fe20000000f00 */
[-C--:B------:R-:W-:Y:S01]  /*5f80*/  FMUL R46, R46, R88.reuse ;  /* 0x000000582e2e7220 */ /* 0x080fe20000400000 */
[----:B------:R-:W-:Y:S01]  /*5f90*/  F2FP.F16.F32.PACK_AB R33, RZ, R33 ;  /* 0x00000021ff21723e */ /* 0x000fe200000000ff */
[----:B------:R-:W-:Y:S01]  /*5fa0*/  FMUL R47, R47, R88 ;  /* 0x000000582f2f7220 */ /* 0x000fe20000400000 */
[----:B------:R-:W-:Y:S01]  /*5fb0*/  F2FP.F16.F32.PACK_AB R34, RZ, R34 ;  /* 0x00000022ff22723e */ /* 0x000fe200000000ff */
[----:B------:R0:W-:Y:S01]  /*5fc0*/  @P0 STG.E.U16 desc[UR36][R10.64+0x22], R65 ;  /* 0x000022410a000986 */ /* 0x0001e2000c101524 */
[----:B------:R-:W-:Y:S01]  /*5fd0*/  ISETP.GT.AND P0, PT, R3, 0x8, P3 ;  /* 0x000000080300780c */ /* 0x000fe20001f04270 */
        /* <DEDUP_REMOVED lines=12> */
[----:B------:R-:W-:Y:S01]  /*60a0*/  @P0 STG.E.U16 desc[UR36][R8.64+0x20], R66 ;  /* 0x0000204208000986 */ /* 0x000fe2000c101524 */
[----:B------:R-:W-:Y:S01]  /*60b0*/  ISETP.GT.AND P0, PT, R3, 0x8, P2 ;  /* 0x000000080300780c */ /* 0x000fe20001704270 */
[-C--:B------:R-:W-:Y:S01]  /*60c0*/  FMUL R54, R54, R88.reuse ;  /* 0x0000005836367220 */ /* 0x080fe20000400000 */
[----:B------:R-:W-:Y:S01]  /*60d0*/  ISETP.GT.AND P2, PT, R4, 0x18, PT ;  /* 0x000000180400780c */ /* 0x000fe20003f44270 */
[----:B------:R-:W-:Y:S01]  /*60e0*/  FMUL R55, R55, R88 ;  /* 0x0000005837377220 */ /* 0x000fe20000400000 */
[----:B------:R-:W-:-:S02]  /*60f0*/  F2FP.F16.F32.PACK_AB R40, RZ, R40 ;  /* 0x00000028ff28723e */ /* 0x000fc400000000ff */
[----:B------:R-:W-:Y:S02]  /*6100*/  F2FP.F16.F32.PACK_AB R41, RZ, R41 ;  /* 0x00000029ff29723e */ /* 0x000fe400000000ff */
[----:B------:R-:W-:Y:S02]  /*6110*/  F2FP.F16.F32.PACK_AB R42, RZ, R42 ;  /* 0x0000002aff2a723e */ /* 0x000fe400000000ff */
[----:B------:R-:W-:Y:S02]  /*6120*/  F2FP.F16.F32.PACK_AB R43, RZ, R43 ;  /* 0x0000002bff2b723e */ /* 0x000fe400000000ff */
[----:B------:R-:W-:Y:S01]  /*6130*/  F2FP.F16.F32.PACK_AB R44, RZ, R44 ;  /* 0x0000002cff2c723e */ /* 0x000fe200000000ff */
[----:B------:R-:W-:Y:S01]  /*6140*/  @P0 STG.E.U16 desc[UR36][R8.64+0x22], R67 ;  /* 0x0000224308000986 */ /* 0x000fe2000c101524 */
[----:B------:R-:W-:Y:S02]  /*6150*/  ISETP.GT.AND P0, PT, R3, RZ, P2 ;  /* 0x000000ff0300720c */ /* 0x000fe40001704270 */
[----:B------:R-:W-:-:S02]  /*6160*/  F2FP.F16.F32.PACK_AB R45, RZ, R45 ;  /* 0x0000002dff2d723e */ /* 0x000fc400000000ff */
[----:B------:R-:W-:Y:S02]  /*6170*/  F2FP.F16.F32.PACK_AB R46, RZ, R46 ;  /* 0x0000002eff2e723e */ /* 0x000fe400000000ff */
[----:B------:R-:W-:Y:S02]  /*6180*/  F2FP.F16.F32.PACK_AB R47, RZ, R47 ;  /* 0x0000002fff2f723e */ /* 0x000fe400000000ff */
[----:B------:R-:W-:Y:S02]  /*6190*/  F2FP.F16.F32.PACK_AB R48, RZ, R48 ;  /* 0x00000030ff30723e */ /* 0x000fe400000000ff */
[----:B------:R-:W-:Y:S02]  /*61a0*/  F2FP.F16.F32.PACK_AB R49, RZ, R49 ;  /* 0x00000031ff31723e */ /* 0x000fe400000000ff */
[----:B------:R-:W-:Y:S01]  /*61b0*/  F2FP.F16.F32.PACK_AB R50, RZ, R50 ;  /* 0x00000032ff32723e */ /* 0x000fe200000000ff */
[----:B0-----:R-:W-:Y:S01]  /*61c0*/  @P0 IMAD.MOV.U32 R10, RZ, RZ, R14 ;  /* 0x000000ffff0a0224 */ /* 0x001fe200078e000e */
[----:B------:R-:W-:Y:S01]  /*61d0*/  F2FP.F16.F32.PACK_AB R51, RZ, R51 ;  /* 0x00000033ff33723e */ /* 0x000fe200000000ff */
[----:B------:R-:W-:Y:S01]  /*61e0*/  @P0 IMAD.MOV.U32 R11, RZ, RZ, R15 ;  /* 0x000000ffff0b0224 */ /* 0x000fe200078e000f */
[----:B------:R-:W-:-:S02]  /*61f0*/  F2FP.F16.F32.PACK_AB R52, RZ, R52 ;  /* 0x00000034ff34723e */ /* 0x000fc400000000ff */
[----:B------:R-:W-:Y:S02]  /*6200*/  F2FP.F16.F32.PACK_AB R53, RZ, R53 ;  /* 0x00000035ff35723e */ /* 0x000fe400000000ff */
[----:B------:R0:W-:Y:S01]  /*6210*/  @P0 STG.E.U16 desc[UR36][R10.64+0x30], R68 ;  /* 0x000030440a000986 */ /* 0x0001e2000c101524 */
[----:B------:R-:W-:Y:S02]  /*6220*/  ISETP.GT.AND P0, PT, R3, RZ, P1 ;  /* 0x000000ff0300720c */ /* 0x000fe40000f04270 */
[----:B------:R-:W-:Y:S02]  /*6230*/  F2FP.F16.F32.PACK_AB R54, RZ, R54 ;  /* 0x00000036ff36723e */ /* 0x000fe400000000ff */
[----:B------:R-:W-:-:S09]  /*6240*/  F2FP.F16.F32.PACK_AB R55, RZ, R55 ;  /* 0x00000037ff37723e */ /* 0x000fd200000000ff */
[----:B0-----:R-:W-:Y:S02]  /*6250*/  @P0 IMAD.MOV.U32 R10, RZ, RZ, R14 ;  /* 0x000000ffff0a0224 */ /* 0x001fe400078e000e */
[----:B------:R-:W-:-:S05]  /*6260*/  @P0 IMAD.MOV.U32 R11, RZ, RZ, R15 ;  /* 0x000000ffff0b0224 */ /* 0x000fca00078e000f */
[----:B------:R0:W-:Y:S01]  /*6270*/  @P0 STG.E.U16 desc[UR36][R10.64+0x32], R69 ;  /* 0x000032450a000986 */ /* 0x0001e2000c101524 */
[----:B------:R-:W-:Y:S02]  /*6280*/  ISETP.GT.AND P0, PT, R3, 0x8, P2 ;  /* 0x000000080300780c */ /* 0x000fe40001704270 */
[----:B------:R-:W-:-:S11]  /*6290*/  ISETP.GT.AND P2, PT, R4, 0x20, PT ;  /* 0x000000200400780c */ /* 0x000fd60003f44270 */
[----:B------:R-:W-:Y:S01]  /*62a0*/  @P0 STG.E.U16 desc[UR36][R8.64+0x30], R70 ;  /* 0x0000304608000986 */ /* 0x000fe2000c101524 */
[----:B------:R-:W-:Y:S02]  /*62b0*/  ISETP.GT.AND P0, PT, R3, 0x8, P1 ;  /* 0x000000080300780c */ /* 0x000fe40000f04270 */
[----:B------:R-:W-:-:S11]  /*62c0*/  ISETP.GT.AND P1, PT, R4, 0x21, PT ;  /* 0x000000210400780c */ /* 0x000fd60003f24270 */
[----:B------:R-:W-:Y:S01]  /*62d0*/  @P0 STG.E.U16 desc[UR36][R8.64+0x32], R71 ;  /* 0x0000324708000986 */ /* 0x000fe2000c101524 */
[----:B------:R-:W-:-:S13]  /*62e0*/  ISETP.GT.AND P0, PT, R3, RZ, P2 ;  /* 0x000000ff0300720c */ /* 0x000fda0001704270 */
[----:B0-----:R-:W-:Y:S02]  /*62f0*/  @P0 IMAD.MOV.U32 R10, RZ, RZ, R14 ;  /* 0x000000ffff0a0224 */ /* 0x001fe400078e000e */
[----:B------:R-:W-:-:S05]  /*6300*/  @P0 IMAD.MOV.U32 R11, RZ, RZ, R15 ;  /* 0x000000ffff0b0224 */ /* 0x000fca00078e000f */
[----:B------:R0:W-:Y:S01]  /*6310*/  @P0 STG.E.U16 desc[UR36][R10.64+0x40], R72 ;  /* 0x000040480a000986 */ /* 0x0001e2000c101524 */
[----:B------:R-:W-:-:S13]  /*6320*/  ISETP.GT.AND P0, PT, R3, RZ, P1 ;  /* 0x000000ff0300720c */ /* 0x000fda0000f04270 */
[----:B0-----:R-:W-:Y:S02]  /*6330*/  @P0 IMAD.MOV.U32 R10, RZ, RZ, R14 ;  /* 0x000000ffff0a0224 */ /* 0x001fe400078e000e */
[----:B------:R-:W-:-:S05]  /*6340*/  @P0 IMAD.MOV.U32 R11, RZ, RZ, R15 ;  /* 0x000000ffff0b0224 */ /* 0x000fca00078e000f */
[----:B------:R0:W-:Y:S01]  /*6350*/  @P0 STG.E.U16 desc[UR36][R10.64+0x42], R73 ;  /* 0x000042490a000986 */ /* 0x0001e2000c101524 */
[----:B------:R-:W-:Y:S02]  /*6360*/  ISETP.GT.AND P0, PT, R3, 0x8, P2 ;  /* 0x000000080300780c */ /* 0x000fe40001704270 */
[----:B------:R-:W-:-:S11]  /*6370*/  ISETP.GT.AND P2, PT, R4, 0x38, PT ;  /* 0x000000380400780c */ /* 0x000fd60003f44270 */
[----:B------:R-:W-:Y:S01]  /*6380*/  @P0 STG.E.U16 desc[UR36][R8.64+0x40], R74 ;  /* 0x0000404a08000986 */ /* 0x000fe2000c101524 */
[----:B------:R-:W-:-:S13]  /*6390*/  ISETP.GT.AND P0, PT, R3, 0x8, P1 ;  /* 0x000000080300780c */ /* 0x000fda0000f04270 */
        /* <DEDUP_REMOVED lines=9> */
[----:B------:R-:W-:-:S13]  /*6430*/  ISETP.GT.AND P0, PT, R3, 0x8, P5 ;  /* 0x000000080300780c */ /* 0x000fda0002f04270 */
[----:B------:R-:W-:Y:S01]  /*6440*/  @P0 STG.E.U16 desc[UR36][R8.64+0x50], R78 ;  /* 0x0000504e08000986 */ /* 0x000fe2000c101524 */
[----:B------:R-:W-:-:S13]  /*6450*/  ISETP.GT.AND P0, PT, R3, 0x8, P4 ;  /* 0x000000080300780c */ /* 0x000fda0002704270 */
[----:B------:R-:W-:Y:S01]  /*6460*/  @P0 STG.E.U16 desc[UR36][R8.64+0x52], R79 ;  /* 0x0000524f08000986 */ /* 0x000fe2000c101524 */
[----:B------:R-:W-:-:S13]  /*6470*/  ISETP.GT.AND P0, PT, R3, RZ, P3 ;  /* 0x000000ff0300720c */ /* 0x000fda0001f04270 */
[----:B0-----:R-:W-:Y:S02]  /*6480*/  @P0 IMAD.MOV.U32 R10, RZ, RZ, R14 ;  /* 0x000000ffff0a0224 */ /* 0x001fe400078e000e */
[----:B------:R-:W-:-:S05]  /*6490*/  @P0 IMAD.MOV.U32 R11, RZ, RZ, R15 ;  /* 0x000000ffff0b0224 */ /* 0x000fca00078e000f */
[----:B------:R0:W-:Y:S01]  /*64a0*/  @P0 STG.E.U16 desc[UR36][R10.64+0x60], R80 ;  /* 0x000060500a000986 */ /* 0x0001e2000c101524 */
[----:B------:R-:W-:-:S04]  /*64b0*/  ISETP.GT.AND P0, PT, R4, 0x31, PT ;  /* 0x000000310400780c */ /* 0x000fc80003f04270 */
        /* <DEDUP_REMOVED lines=8> */
[----:B------:R-:W-:-:S05]  /*6540*/  IADD3 R12, P1, R57, R8, RZ ;  /* 0x00000008390c7210 */ /* 0x000fca0007f3e0ff */
[----:B------:R-:W-:Y:S01]  /*6550*/  IMAD.X R13, R23, 0x1, R9, P1 ;  /* 0x00000001170d7824 */ /* 0x000fe200008e0609 */
[----:B------:R-:W-:-:S13]  /*6560*/  ISETP.GT.AND P1, PT, R3, RZ, P2 ;  /* 0x000000ff0300720c */ /* 0x000fda0001724270 */
[----:B------:R-:W-:Y:S01]  /*6570*/  @P1 STG.E.U16 desc[UR36][R14.64+0x70], R84 ;  /* 0x000070540e001986 */ /* 0x000fe2000c101524 */
[----:B------:R-:W-:-:S05]  /*6580*/  IADD3 R20, P1, R57, R8, RZ ;  /* 0x0000000839147210 */ /* 0x000fca0007f3e0ff */
[----:B------:R-:W-:Y:S01]  /*6590*/  IMAD.X R21, R23, 0x1, R9, P1 ;  /* 0x0000000117157824 */ /* 0x000fe200008e0609 */
[----:B0-----:R-:W-:-:S05]  /*65a0*/  IADD3 R10, P1, R57, R14, RZ ;  /* 0x0000000e390a7210 */ /* 0x001fca0007f3e0ff */
[----:B------:R-:W-:Y:S01]  /*65b0*/  IMAD.X R11, R23, 0x1, R15, P1 ;  /* 0x00000001170b7824 */ /* 0x000fe200008e060f */
[----:B------:R-:W-:-:S04]  /*65c0*/  ISETP.GT.AND P1, PT, R4, 0x39, PT ;  /* 0x000000390400780c */ /* 0x000fc80003f24270 */
[----:B------:R-:W-:-:S13]  /*65d0*/  ISETP.GT.AND P5, PT, R3, RZ, P1 ;  /* 0x000000ff0300720c */ /* 0x000fda0000fa4270 */
[----:B------:R-:W-:Y:S01]  /*65e0*/  @P5 STG.E.U16 desc[UR36][R14.64+0x72], R85 ;  /* 0x000072550e005986 */ /* 0x000fe2000c101524 */
[----:B------:R-:W-:-:S13]  /*65f0*/  ISETP.GT.AND P5, PT, R3, 0x8, P2 ;  /* 0x000000080300780c */ /* 0x000fda00017a4270 */
[----:B------:R-:W-:Y:S01]  /*6600*/  @P5 STG.E.U16 desc[UR36][R8.64+0x70], R86 ;  /* 0x0000705608005986 */ /* 0x000fe2000c101524 */
[----:B------:R-:W-:-:S13]  /*6610*/  ISETP.GT.AND P5, PT, R3, 0x8, P1 ;  /* 0x000000080300780c */ /* 0x000fda0000fa4270 */
[----:B------:R0:W-:Y:S01]  /*6620*/  @P5 STG.E.U16 desc[UR36][R8.64+0x72], R87 ;  /* 0x0000725708005986 */ /* 0x0001e2000c101524 */
[C---:B------:R-:W-:Y:S02]  /*6630*/  ISETP.GT.AND P5, PT, R3.reuse, 0x80, P6 ;  /* 0x000000800300780c */ /* 0x040fe400037a4270 */
[----:B------:R-:W-:-:S11]  /*6640*/  ISETP.GT.AND P6, PT, R3, 0x88, P6 ;  /* 0x000000880300780c */ /* 0x000fd600037c4270 */
[----:B------:R-:W-:Y:S01]  /*6650*/  @P5 STG.E.U16 desc[UR36][R10.64], R24 ;  /* 0x000000180a005986 */ /* 0x000fe2000c101524 */
[----:B------:R-:W-:-:S04]  /*6660*/  ISETP.GT.AND P5, PT, R4, 0x1, PT ;  /* 0x000000010400780c */ /* 0x000fc80003fa4270 */
[----:B------:R-:W-:-:S13]  /*6670*/  ISETP.GT.AND P5, PT, R3, 0x80, P5 ;  /* 0x000000800300780c */ /* 0x000fda0002fa4270 */
[----:B0-----:R-:W-:Y:S02]  /*6680*/  @P5 IMAD.MOV.U32 R8, RZ, RZ, R10 ;  /* 0x000000ffff085224 */ /* 0x001fe400078e000a */
[----:B------:R-:W-:-:S05]  /*6690*/  @P5 IMAD.MOV.U32 R9, RZ, RZ, R11 ;  /* 0x000000ffff095224 */ /* 0x000fca00078e000b */
[----:B------:R0:W-:Y:S01]  /*66a0*/  @P5 STG.E.U16 desc[UR36][R8.64+0x2], R25 ;  /* 0x0000021908005986 */ /* 0x0001e2000c101524 */
[----:B------:R-:W-:-:S03]  /*66b0*/  ISETP.NE.AND P5, PT, R5, RZ, PT ;  /* 0x000000ff0500720c */ /* 0x000fc60003fa5270 */
[----:B------:R-:W-:Y:S01]  /*66c0*/  @P6 STG.E.U16 desc[UR36][R12.64], R26 ;  /* 0x0000001a0c006986 */ /* 0x000fe2000c101524 */
[----:B------:R-:W-:-:S04]  /*66d0*/  ISETP.GT.AND P6, PT, R4, 0x1, PT ;  /* 0x000000010400780c */ /* 0x000fc80003fc4270 */
[----:B------:R-:W-:-:S13]  /*66e0*/  ISETP.GT.AND P6, PT, R3, 0x88, P6 ;  /* 0x000000880300780c */ /* 0x000fda00037c4270 */
[----:B------:R-:W-:Y:S01]  /*66f0*/  @P6 STG.E.U16 desc[UR36][R20.64+0x2], R27 ;  /* 0x0000021b14006986 */ /* 0x000fe2000c101524 */
[----:B------:R-:W-:-:S04]  /*6700*/  ISETP.GT.AND P6, PT, R4, 0x8, PT ;  /* 0x000000080400780c */ /* 0x000fc80003fc4270 */
[----:B------:R-:W-:-:S13]  /*6710*/  ISETP.GT.AND P6, PT, R3, 0x80, P6 ;  /* 0x000000800300780c */ /* 0x000fda00037c4270 */
[----:B0-----:R-:W-:Y:S02]  /*6720*/  @P6 IMAD.MOV.U32 R8, RZ, RZ, R10 ;  /* 0x000000ffff086224 */ /* 0x001fe400078e000a */
[----:B------:R-:W-:-:S05]  /*6730*/  @P6 IMAD.MOV.U32 R9, RZ, RZ, R11 ;  /* 0x000000ffff096224 */ /* 0x000fca00078e000b */
[----:B------:R0:W-:Y:S01]  /*6740*/  @P6 STG.E.U16 desc[UR36][R8.64+0x10], R28 ;  /* 0x0000101c08006986 */ /* 0x0001e2000c101524 */
[----:B------:R-:W-:-:S04]  /*6750*/  ISETP.GT.AND P6, PT, R4, 0x9, PT ;  /* 0x000000090400780c */ /* 0x000fc80003fc4270 */
[----:B------:R-:W-:-:S13]  /*6760*/  ISETP.GT.AND P6, PT, R3, 0x80, P6 ;  /* 0x000000800300780c */ /* 0x000fda00037c4270 */
[----:B0-----:R-:W-:Y:S02]  /*6770*/  @P6 IMAD.MOV.U32 R8, RZ, RZ, R10 ;  /* 0x000000ffff086224 */ /* 0x001fe400078e000a */
[----:B------:R-:W-:-:S05]  /*6780*/  @P6 IMAD.MOV.U32 R9, RZ, RZ, R11 ;  /* 0x000000ffff096224 */ /* 0x000fca00078e000b */
[----:B------:R0:W-:Y:S01]  /*6790*/  @P6 STG.E.U16 desc[UR36][R8.64+0x12], R29 ;  /* 0x0000121d08006986 */ /* 0x0001e2000c101524 */
[----:B------:R-:W-:-:S04]  /*67a0*/  ISETP.GT.AND P6, PT, R4, 0x8, PT ;  /* 0x000000080400780c */ /* 0x000fc80003fc4270 */
[----:B------:R-:W-:-:S13]  /*67b0*/  ISETP.GT.AND P6, PT, R3, 0x88, P6 ;  /* 0x000000880300780c */ /* 0x000fda00037c4270 */
        /* <DEDUP_REMOVED lines=45> */
[----:B------:R-:W-:Y:S01]  /*6a90*/  @P6 STG.E.U16 desc[UR36][R8.64+0x42], R41 ;  /* 0x0000422908006986 */ /* 0x000fe2000c101524 */
[----:B------:R-:W-:-:S04]  /*6aa0*/  ISETP.GT.AND P6, PT, R4, 0x20, PT ;  /* 0x000000200400780c */ /* 0x000fc80003fc4270 */
[----:B------:R-:W-:-:S13]  /*6ab0*/  ISETP.GT.AND P6, PT, R3, 0x88, P6 ;  /* 0x000000880300780c */ /* 0x000fda00037c4270 */
[----:B------:R-:W-:Y:S01]  /*6ac0*/  @P6 STG.E.U16 desc[UR36][R6.64+0x40], R42 ;  /* 0x0000402a06006986 */ /* 0x000fe2000c101524 */
[----:B------:R-:W-:-:S04]  /*6ad0*/  ISETP.GT.AND P6, PT, R4, 0x21, PT ;  /* 0x000000210400780c */ /* 0x000fc80003fc4270 */
[----:B------:R-:W-:-:S13]  /*6ae0*/  ISETP.GT.AND P6, PT, R3, 0x88, P6 ;  /* 0x000000880300780c */ /* 0x000fda00037c4270 */
[----:B------:R-:W-:Y:S01]  /*6af0*/  @P6 MOV R4, R6 ;  /* 0x0000000600046202 */ /* 0x000fe20000000f00 */
[----:B------:R-:W-:-:S05]  /*6b00*/  @P6 IMAD.MOV.U32 R5, RZ, RZ, R7 ;  /* 0x000000ffff056224 */ /* 0x000fca00078e0007 */
[----:B------:R0:W-:Y:S01]  /*6b10*/  @P6 STG.E.U16 desc[UR36][R4.64+0x42], R43 ;  /* 0x0000422b04006986 */ /* 0x0001e2000c101524 */
[C---:B------:R-:W-:Y:S02]  /*6b20*/  ISETP.GT.AND P6, PT, R3.reuse, 0x80, P5 ;  /* 0x000000800300780c */ /* 0x040fe40002fc4270 */
[----:B------:R-:W-:-:S11]  /*6b30*/  ISETP.GT.AND P5, PT, R3, 0x88, P5 ;  /* 0x000000880300780c */ /* 0x000fd60002fa4270 */
[----:B0-----:R-:W-:Y:S02]  /*6b40*/  @P6 IMAD.MOV.U32 R4, RZ, RZ, R10 ;  /* 0x000000ffff046224 */ /* 0x001fe400078e000a */
[----:B------:R-:W-:-:S05]  /*6b50*/  @P6 IMAD.MOV.U32 R5, RZ, RZ, R11 ;  /* 0x000000ffff056224 */ /* 0x000fca00078e000b */
[----:B------:R0:W-:Y:S01]  /*6b60*/  @P6 STG.E.U16 desc[UR36][R4.64+0x50], R44 ;  /* 0x0000502c04006986 */ /* 0x0001e2000c101524 */
[C---:B------:R-:W-:Y:S02]  /*6b70*/  ISETP.GT.AND P6, PT, R3.reuse, 0x80, P4 ;  /* 0x000000800300780c */ /* 0x040fe400027c4270 */
[----:B------:R-:W-:-:S11]  /*6b80*/  ISETP.GT.AND P4, PT, R3, 0x88, P4 ;  /* 0x000000880300780c */ /* 0x000fd60002784270 */
[----:B0-----:R-:W-:Y:S02]  /*6b90*/  @P6 IMAD.MOV.U32 R4, RZ, RZ, R10 ;  /* 0x000000ffff046224 */ /* 0x001fe400078e000a */
[----:B------:R-:W-:-:S05]  /*6ba0*/  @P6 IMAD.MOV.U32 R5, RZ, RZ, R11 ;  /* 0x000000ffff056224 */ /* 0x000fca00078e000b */
[----:B------:R0:W-:Y:S02]  /*6bb0*/  @P6 STG.E.U16 desc[UR36][R4.64+0x52], R45 ;  /* 0x0000522d04006986 */ /* 0x0001e4000c101524 */
[----:B0-----:R-:W-:Y:S02]  /*6bc0*/  @P5 IMAD.MOV.U32 R4, RZ, RZ, R6 ;  /* 0x000000ffff045224 */ /* 0x001fe400078e0006 */
[----:B------:R-:W-:-:S05]  /*6bd0*/  @P5 IMAD.MOV.U32 R5, RZ, RZ, R7 ;  /* 0x000000ffff055224 */ /* 0x000fca00078e0007 */
[----:B------:R0:W-:Y:S01]  /*6be0*/  @P5 STG.E.U16 desc[UR36][R4.64+0x50], R46 ;  /* 0x0000502e04005986 */ /* 0x0001e2000c101524 */
[C---:B------:R-:W-:Y:S02]  /*6bf0*/  ISETP.GT.AND P5, PT, R3.reuse, 0x80, P3 ;  /* 0x000000800300780c */ /* 0x040fe40001fa4270 */
[----:B------:R-:W-:Y:S01]  /*6c00*/  ISETP.GT.AND P3, PT, R3, 0x88, P3 ;  /* 0x000000880300780c */ /* 0x000fe20001f64270 */
        /* <DEDUP_REMOVED lines=17> */
[----:B------:R0:W-:Y:S02]  /*6d20*/  @P3 STG.E.U16 desc[UR36][R4.64+0x60], R50 ;  /* 0x0000603204003986 */ /* 0x0001e4000c101524 */
[----:B0-----:R-:W-:Y:S02]  /*6d30*/  @P0 IMAD.MOV.U32 R4, RZ, RZ, R6 ;  /* 0x000000ffff040224 */ /* 0x001fe400078e0006 */
[----:B------:R-:W-:-:S05]  /*6d40*/  @P0 IMAD.MOV.U32 R5, RZ, RZ, R7 ;  /* 0x000000ffff050224 */ /* 0x000fca00078e0007 */
[----:B------:R0:W-:Y:S02]  /*6d50*/  @P0 STG.E.U16 desc[UR36][R4.64+0x62], R51 ;  /* 0x0000623304000986 */ /* 0x0001e4000c101524 */
[----:B0-----:R-:W-:Y:S02]  /*6d60*/  @P5 IMAD.MOV.U32 R4, RZ, RZ, R10 ;  /* 0x000000ffff045224 */ /* 0x001fe400078e000a */
[----:B------:R-:W-:-:S05]  /*6d70*/  @P5 IMAD.MOV.U32 R5, RZ, RZ, R11 ;  /* 0x000000ffff055224 */ /* 0x000fca00078e000b */
[----:B------:R0:W-:Y:S04]  /*6d80*/  @P5 STG.E.U16 desc[UR36][R4.64+0x70], R52 ;  /* 0x0000703404005986 */ /* 0x0001e8000c101524 */
[----:B------:R1:W-:Y:S01]  /*6d90*/  @P4 STG.E.U16 desc[UR36][R10.64+0x72], R53 ;  /* 0x000072350a004986 */ /* 0x0003e2000c101524 */
[----:B0-----:R-:W-:Y:S02]  /*6da0*/  @P2 IMAD.MOV.U32 R4, RZ, RZ, R6 ;  /* 0x000000ffff042224 */ /* 0x001fe400078e0006 */
[----:B------:R-:W-:-:S05]  /*6db0*/  @P2 IMAD.MOV.U32 R5, RZ, RZ, R7 ;  /* 0x000000ffff052224 */ /* 0x000fca00078e0007 */
[----:B------:R1:W-:Y:S04]  /*6dc0*/  @P2 STG.E.U16 desc[UR36][R4.64+0x70], R54 ;  /* 0x0000703604002986 */ /* 0x0003e8000c101524 */
[----:B------:R1:W-:Y:S02]  /*6dd0*/  @P1 STG.E.U16 desc[UR36][R6.64+0x72], R55 ;  /* 0x0000723706001986 */ /* 0x0003e4000c101524 */
.L_x_152:
[----:B------:R-:W-:Y:S05]  /*6de0*/  BSYNC B0 ;  /* 0x0000000000007941 */ /* 0x000fea0003800000 */
.L_x_28:
[----:B------:R-:W-:Y:S01]  /*6df0*/  ULDC UR4, c[0x0][0xc] ;  /* 0x0000030000047ab9 */ /* 0x000fe20000000800 */
[----:B------:R-:W-:Y:S01]  /*6e00*/  ULDC UR5, c[0x0][0x10] ;  /* 0x0000040000057ab9 */ /* 0x000fe20000000800 */
[----:B------:R-:W2:Y:S01]  /*6e10*/  LDC R3, c[0x0][0x14] ;  /* 0x00000500ff037b82 */ /* 0x000ea20000000800 */
[----:B------:R-:W-:Y:S01]  /*6e20*/  UIMAD.WIDE.U32 UR4, UR4, UR5, URZ ;  /* 0x00000005040472a5 */ /* 0x000fe2000f8e003f */
[----:B------:R-:W-:Y:S02]  /*6e30*/  IMAD.MOV.U32 R90, RZ, RZ, -0x1 ;  /* 0xffffffffff5a7424 */ /* 0x000fe400078e00ff */
[----:B------:R-:W-:-:S03]  /*6e40*/  IMAD.MOV.U32 R23, RZ, RZ, -0x1 ;  /* 0xffffffffff177424 */ /* 0x000fc600078e00ff */
[----:B--2---:R-:W-:-:S04]  /*6e50*/  IMAD.WIDE.U32 R16, R3, UR4, R16 ;  /* 0x0000000403107c25 */ /* 0x004fc8000f8e0010 */
[----:B------:R-:W-:Y:S01]  /*6e60*/  IMAD R3, R3, UR5, RZ ;  /* 0x0000000503037c24 */ /* 0x000fe2000f8e02ff */
[----:B------:R-:W-:Y:S02]  /*6e70*/  ULDC.64 UR4, c[0x0][0x650] ;  /* 0x0001940000047ab9 */ /* 0x000fe40000000a00 */
[----:B------:R-:W-:Y:S01]  /*6e80*/  ISETP.GE.U32.AND P0, PT, R16, UR4, PT ;  /* 0x0000000410007c0c */ /* 0x000fe2000bf06070 */
[--C-:B------:R-:W-:Y:S01]  /*6e90*/  IMAD.IADD R17, R17, 0x1, R3.reuse ;  /* 0x0000000111117824 */ /* 0x100fe200078e0203 */
[----:B------:R-:W-:-:S04]  /*6ea0*/  PRMT R3, RZ, 0x7610, R3 ;  /* 0x00007610ff037816 */ /* 0x000fc80000000003 */
[----:B------:R-:W-:-:S13]  /*6eb0*/  ISETP.GE.U32.AND.EX P0, PT, R17, UR5, PT, P0 ;  /* 0x0000000511007c0c */ /* 0x000fda000bf06100 */
[----:B------:R-:W-:Y:S05]  /*6ec0*/  @P0 BRA `(.L_x_153) ;  /* 0x0000000400640947 */ /* 0x000fea0003800000 */
[----:B0-----:R-:W0:Y:S01]  /*6ed0*/  S2R R12, SR_CTAID.X ;  /* 0x00000000000c7919 */ /* 0x001e220000002500 */
[----:B-1--4-:R-:W1:Y:S01]  /*6ee0*/  LDC.64 R10, c[0x0][0x628] ;  /* 0x00018a00ff0a7b82 */ /* 0x012e620000000a00 */
[----:B------:R-:W-:Y:S01]  /*6ef0*/  ULDC UR4, c[0x0][0x150] ;  /* 0x0000540000047ab9 */ /* 0x000fe20000000800 */
[----:B------:R-:W-:Y:S01]  /*6f00*/  IMAD.MOV.U32 R8, RZ, RZ, R16 ;  /* 0x000000ffff087224 */ /* 0x000fe200078e0010 */
[----:B------:R-:W2:Y:S01]  /*6f10*/  S2R R24, SR_CTAID.Y ;  /* 0x0000000000187919 */ /* 0x000ea20000002600 */
[----:B------:R-:W-:-:S04]  /*6f20*/  IMAD.MOV.U32 R9, RZ, RZ, R17 ;  /* 0x000000ffff097224 */ /* 0x000fc800078e0011 */
[----:B------:R-:W4:Y:S08]  /*6f30*/  LDC R21, c[0x0][0x144] ;  /* 0x00005100ff157b82 */ /* 0x000f300000000800 */
[----:B------:R-:W2:Y:S08]  /*6f40*/  LDC R0, c[0x0][0x630] ;  /* 0x00018c00ff007b82 */ /* 0x000eb00000000800 */
[----:B------:R-:W2:Y:S01]  /*6f50*/  LDC.64 R14, c[0x0][0x620] ;  /* 0x00018800ff0e7b82 */ /* 0x000ea20000000a00 */
[----:B-1----:R-:W-:-:S04]  /*6f60*/  ISETP.NE.U32.AND P0, PT, R10, RZ, PT ;  /* 0x000000ff0a00720c */ /* 0x002fc80003f05070 */
[----:B------:R-:W-:Y:S02]  /*6f70*/  ISETP.NE.AND.EX P0, PT, R11, RZ, PT, P0 ;  /* 0x000000ff0b00720c */ /* 0x000fe40003f05300 */
[----:B0-----:R-:W-:-:S05]  /*6f80*/  I2FP.F32.U32 R3, R12 ;  /* 0x0000000c00037245 */ /* 0x001fca0000201000 */
[----:B------:R-:W-:-:S04]  /*6f90*/  FMUL R3, R3, UR4 ;  /* 0x0000000403037c20 */ /* 0x000fc80008400000 */
[----:B------:R0:W1:Y:S02]  /*6fa0*/  F2I.U32.TRUNC.NTZ R20, R3 ;  /* 0x0000000300147305 */ /* 0x000064000020f000 */
[----:B----4-:R-:W-:Y:S05]  /*6fb0*/  @!P0 BRA `(.L_x_154) ;  /* 0x0000000000288947 */ /* 0x010fea0003800000 */
[----:B0-----:R-:W0:Y:S02]  /*6fc0*/  LDC R3, c[0x0][0x634] ;  /* 0x00018d00ff037b82 */ /* 0x001e240000000800 */
        /* <DEDUP_REMOVED lines=9> */
.L_x_154:
[----:B------:R-:W4:Y:S01]  /*7060*/  LDC.64 R28, c[0x0][0x640] ;  /* 0x00019000ff1c7b82 */ /* 0x000f220000000a00 */
[-CC-:B--2---:R-:W-:Y:S01]  /*7070*/  SHF.R.U64 R23, R8, R0.reuse, R9.reuse ;  /* 0x0000000008177219 */ /* 0x184fe20000001209 */
[----:B-1----:R-:W-:Y:S01]  /*7080*/  IMAD.MOV R20, RZ, RZ, -R20 ;  /* 0x000000ffff147224 */ /* 0x002fe200078e0a14 */
[----:B------:R-:W-:Y:S01]  /*7090*/  SHF.R.U32.HI R0, RZ, R0, R9 ;  /* 0x00000000ff007219 */ /* 0x000fe20000011609 */
[----:B------:R-:W-:Y:S01]  /*70a0*/  ULDC UR4, c[0x0][0x154] ;  /* 0x0000550000047ab9 */ /* 0x000fe20000000800 */
[----:B0-----:R-:W-:Y:S01]  /*70b0*/  IADD3 R3, P0, RZ, -R23, RZ ;  /* 0x80000017ff037210 */ /* 0x001fe20007f1e0ff */
[----:B------:R-:W-:Y:S02]  /*70c0*/  IMAD R21, R21, R20, R12 ;  /* 0x0000001415157224 */ /* 0x000fe400078e020c */
[----:B------:R-:W0:Y:S01]  /*70d0*/  LDC R6, c[0x0][0x618] ;  /* 0x00018600ff067b82 */ /* 0x000e220000000800 */
[----:B------:R-:W-:Y:S02]  /*70e0*/  IMAD.MOV.U32 R7, RZ, RZ, 0x1 ;  /* 0x00000001ff077424 */ /* 0x000fe400078e00ff */
[----:B------:R-:W-:-:S04]  /*70f0*/  IMAD.X R5, RZ, RZ, ~R0, P0 ;  /* 0x000000ffff057224 */ /* 0x000fc800000e0e00 */
[-C--:B------:R-:W-:Y:S01]  /*7100*/  IMAD R0, R5, R14.reuse, RZ ;  /* 0x0000000e05007224 */ /* 0x080fe200078e02ff */
[----:B------:R-:W1:Y:S01]  /*7110*/  LDC R8, c[0x0][0x608] ;  /* 0x00018200ff087b82 */ /* 0x000e620000000800 */
[----:B------:R-:W-:-:S04]  /*7120*/  IMAD.WIDE.U32 R4, R3, R14, R16 ;  /* 0x0000000e03047225 */ /* 0x000fc800078e0010 */
[----:B------:R-:W-:Y:S01]  /*7130*/  IMAD R3, R3, R15, R0 ;  /* 0x0000000f03037224 */ /* 0x000fe200078e0200 */
[----:B------:R-:W-:Y:S02]  /*7140*/  I2FP.F32.U32 R0, R24 ;  /* 0x0000001800007245 */ /* 0x000fe40000201000 */
[----:B------:R-:W2:Y:S01]  /*7150*/  LDC R26, c[0x0][0x658] ;  /* 0x00019600ff1a7b82 */ /* 0x000ea20000000800 */
[----:B------:R-:W-:Y:S01]  /*7160*/  IMAD.IADD R3, R5, 0x1, R3 ;  /* 0x0000000105037824 */ /* 0x000fe200078e0203 */
[----:B----4-:R-:W-:Y:S01]  /*7170*/  ISETP.NE.U32.AND P0, PT, R28, RZ, PT ;  /* 0x000000ff1c00720c */ /* 0x010fe20003f05070 */
[----:B------:R-:W-:Y:S01]  /*7180*/  FMUL R0, R0, UR4 ;  /* 0x0000000400007c20 */ /* 0x000fe20008400000 */
[----:B------:R-:W-:Y:S02]  /*7190*/  IMAD.MOV.U32 R5, RZ, RZ, -0x1 ;  /* 0xffffffffff057424 */ /* 0x000fe400078e00ff */
[----:B------:R-:W-:Y:S01]  /*71a0*/  ISETP.NE.AND.EX P0, PT, R29, RZ, PT, P0 ;  /* 0x000000ff1d00720c */ /* 0x000fe20003f05300 */
[----:B------:R4:W2:Y:S01]  /*71b0*/  F2I.U32.TRUNC.NTZ R13, R0 ;  /* 0x00000000000d7305 */ /* 0x0008a2000020f000 */
[----:B------:R-:W3:Y:S01]  /*71c0*/  LDC R15, c[0x0][0x148] ;  /* 0x00005200ff0f7b82 */ /* 0x000ee20000000800 */
[----:B0-----:R-:W-:-:S02]  /*71d0*/  SHF.R.U64 R12, R4, R6, R3 ;  /* 0x00000006040c7219 */ /* 0x001fc40000001203 */
[----:B------:R-:W-:-:S05]  /*71e0*/  SHF.R.U32.HI R3, RZ, R6, R3 ;  /* 0x00000006ff037219 */ /* 0x000fca0000011603 */
[----:B------:R-:W0:Y:S01]  /*71f0*/  LDC R20, c[0x0][0x600] ;  /* 0x00018000ff147b82 */ /* 0x000e220000000800 */
[-CC-:B-1----:R-:W-:Y:S02]  /*7200*/  SHF.R.U64 R10, R12, R8.reuse, R3.reuse ;  /* 0x000000080c0a7219 */ /* 0x182fe40000001203 */
[----:B------:R-:W-:-:S05]  /*7210*/  SHF.R.U32.HI R3, RZ, R8, R3 ;  /* 0x00000008ff037219 */ /* 0x000fca0000011603 */
[----:B------:R-:W1:Y:S01]  /*7220*/  LDC R27, c[0x0][0x648] ;  /* 0x00019200ff1b7b82 */ /* 0x000e620000000800 */
[-C--:B--2---:R-:W-:Y:S02]  /*7230*/  SHF.L.U32 R4, R5, R26.reuse, RZ ;  /* 0x0000001a05047219 */ /* 0x084fe400000006ff */
[-CC-:B------:R-:W-:Y:S02]  /*7240*/  SHF.R.U64 R14, R10, R26.reuse, R3.reuse ;  /* 0x0000001a0a0e7219 */ /* 0x180fe40000001203 */
[----:B------:R-:W-:Y:S02]  /*7250*/  SHF.R.U32.HI R5, RZ, R26, R3 ;  /* 0x0000001aff057219 */ /* 0x000fe40000011603 */
[----:B------:R-:W-:Y:S01]  /*7260*/  LOP3.LUT R25, RZ, R4, RZ, 0x33, !PT ;  /* 0x00000004ff197212 */ /* 0x000fe200078e33ff */
[----:B------:R-:W2:Y:S01]  /*7270*/  LDC R30, c[0x0][0x638] ;  /* 0x00018e00ff1e7b82 */ /* 0x000ea20000000800 */
[----:B------:R-:W-:Y:S01]  /*7280*/  SHF.L.U32 R26, R7, R26, RZ ;  /* 0x0000001a071a7219 */ /* 0x000fe200000006ff */
[----:B------:R-:W-:-:S06]  /*7290*/  IMAD.MOV.U32 R4, RZ, RZ, R14 ;  /* 0x000000ffff047224 */ /* 0x000fcc00078e000e */
[----:B------:R-:W0:Y:S01]  /*72a0*/  LDC R31, c[0x0][0x610] ;  /* 0x00018400ff1f7b82 */ /* 0x000e220000000800 */
[----:B----4-:R-:W-:Y:S05]  /*72b0*/  @!P0 BRA `(.L_x_155) ;  /* 0x0000000000288947 */ /* 0x010fea0003800000 */
[----:B------:R-:W4:Y:S02]  /*72c0*/  LDC R3, c[0x0][0x64c] ;  /* 0x00019300ff037b82 */ /* 0x000f240000000800 */
[----:B----4-:R-:W-:-:S05]  /*72d0*/  IADD3 R3, P0, R14, R3, RZ ;  /* 0x000000030e037210 */ /* 0x010fca0007f1e0ff */
        /* <DEDUP_REMOVED lines=8> */
.L_x_155:
[----:B------:R-:W-:Y:S01]  /*7360*/  ISETP.NE.AND P0, PT, R2, 0x1, PT ;  /* 0x000000010200780c */ /* 0x000fe20003f05270 */
[----:B0-----:R-:W-:Y:S01]  /*7370*/  VIADD R7, R20, 0xffffffff ;  /* 0xffffffff14077836 */ /* 0x001fe20000000000 */
[----:B-1----:R-:W-:Y:S01]  /*7380*/  SHF.R.U64 R0, R4, R27, R5 ;  /* 0x0000001b04007219 */ /* 0x002fe20000001205 */
[----:B------:R-:W-:Y:S01]  /*7390*/  IMAD.MOV.U32 R4, RZ, RZ, 0x1 ;  /* 0x00000001ff047424 */ /* 0x000fe200078e00ff */
[----:B------:R-:W-:Y:S02]  /*73a0*/  IADD3 R13, -R13, RZ, RZ ;  /* 0x000000ff0d0d7210 */ /* 0x000fe40007ffe1ff */
[----:B------:R-:W-:Y:S01]  /*73b0*/  LOP3.LUT R5, R10, R25, RZ, 0xc0, !PT ;  /* 0x000000190a057212 */ /* 0x000fe200078ec0ff */
[----:B------:R-:W-:Y:S01]  /*73c0*/  IMAD.MOV R3, RZ, RZ, -R0 ;  /* 0x000000ffff037224 */ /* 0x000fe200078e0a00 */
[----:B------:R-:W-:-:S03]  /*73d0*/  LOP3.LUT R12, R12, R7, RZ, 0xc0, !PT ;  /* 0x000000070c0c7212 */ /* 0x000fc600078ec0ff */
[----:B------:R-:W-:Y:S02]  /*73e0*/  IMAD R0, R26, R0, R5 ;  /* 0x000000001a007224 */ /* 0x000fe400078e0205 */
[----:B---3--:R-:W-:Y:S02]  /*73f0*/  @P0 IMAD R21, R15, R13, R24 ;  /* 0x0000000d0f150224 */ /* 0x008fe400078e0218 */
[----:B--2---:R-:W-:Y:S02]  /*7400*/  IMAD R3, R3, R30, R14 ;  /* 0x0000001e03037224 */ /* 0x004fe400078e020e */
[----:B------:R-:W-:Y:S02]  /*7410*/  IMAD R0, R0, R31, R21 ;  /* 0x0000001f00007224 */ /* 0x000fe400078e0215 */
[----:B------:R-:W-:Y:S01]  /*7420*/  IMAD R5, R3, R20, R12 ;  /* 0x0000001403057224 */ /* 0x000fe200078e020c */
[----:B------:R-:W-:-:S04]  /*7430*/  PRMT R3, R4, 0x7610, R3 ;  /* 0x0000761004037816 */ /* 0x000fc80000000003 */
[----:B------:R-:W-:Y:S02]  /*7440*/  SEL R90, R5, R0, !P0 ;  /* 0x00000000055a7207 */ /* 0x000fe40004000000 */
[----:B------:R-:W-:-:S07]  /*7450*/  SEL R0, R0, R5, !P0 ;  /* 0x0000000500007207 */ /* 0x000fce0004000000 */
.L_x_153:
[----:B------:R-:W-:Y:S01]  /*7460*/  LOP3.LUT P0, RZ, R3, 0xff, RZ, 0xc0, !PT ;  /* 0x000000ff03ff7812 */ /* 0x000fe2000780c0ff */
[----:B------:R-:W-:-:S12]  /*7470*/  IMAD.MOV.U32 R94, RZ, RZ, R0 ;  /* 0x000000ffff5e7224 */ /* 0x000fd800078e0000 */
[----:B------:R-:W-:Y:S05]  /*7480*/  @P0 BRA `(.L_x_156) ;  /* 0xffffff9800ac0947 */ /* 0x000fea000383ffff */
[----:B------:R-:W-:Y:S05]  /*7490*/  EXIT ;  /* 0x000000000000794d */ /* 0x000fea0003800000 */
.L_x_3:
[----:B0-----:R-:W-:Y:S01]  /*74a0*/  ULDC.64 UR4, c[0x0][0x650] ;  /* 0x0001940000047ab9 */ /* 0x001fe20000000a00 */
        /* <DEDUP_REMOVED lines=25> */
.L_x_158:
[--C-:B------:R-:W-:Y:S01]  /*7640*/  SHF.R.U64 R12, R10, R14, R11.reuse ;  /* 0x0000000e0a0c7219 */ /* 0x100fe2000000120b */
[----:B------:R-:W0:Y:S01]  /*7650*/  LDC R22, c[0x0][0x618] ;  /* 0x00018600ff167b82 */ /* 0x000e220000000800 */
[----:B------:R-:W-:Y:S01]  /*7660*/  I2FP.F32.U32 R6, R4 ;  /* 0x0000000400067245 */ /* 0x000fe20000201000 */
[----:B------:R-:W-:Y:S01]  /*7670*/  ULDC UR4, c[0x0][0x150] ;  /* 0x0000540000047ab9 */ /* 0x000fe20000000800 */
[----:B------:R-:W-:Y:S02]  /*7680*/  SHF.R.U32.HI R5, RZ, R14, R11 ;  /* 0x0000000eff057219 */ /* 0x000fe4000001160b */
[----:B------:R-:W-:Y:S01]  /*7690*/  IADD3 R9, P0, RZ, -R12, RZ ;  /* 0x8000000cff097210 */ /* 0x000fe20007f1e0ff */
[----:B------:R-:W-:Y:S01]  /*76a0*/  FMUL R11, R6, UR4 ;  /* 0x00000004060b7c20 */ /* 0x000fe20008400000 */
[----:B------:R-:W-:Y:S01]  /*76b0*/  ULDC UR4, c[0x0][0x154] ;  /* 0x0000550000047ab9 */ /* 0x000fe20000000800 */
[----:B------:R-:W1:Y:S02]  /*76c0*/  LDC.64 R24, c[0x0][0x640] ;  /* 0x00019000ff187b82 */ /* 0x000e640000000a00 */
[----:B------:R-:W-:-:S02]  /*76d0*/  IMAD.X R5, RZ, RZ, ~R5, P0 ;  /* 0x000000ffff057224 */ /* 0x000fc400000e0e05 */
[----:B------:R-:W2:Y:S01]  /*76e0*/  F2I.U32.TRUNC.NTZ R11, R11 ;  /* 0x0000000b000b7305 */ /* 0x000ea2000020f000 */
[----:B------:R-:W-:-:S03]  /*76f0*/  IMAD.WIDE.U32 R6, R9, R20, R16 ;  /* 0x0000001409067225 */ /* 0x000fc600078e0010 */
[----:B------:R-:W3:Y:S01]  /*7700*/  LDC R13, c[0x0][0x144] ;  /* 0x00005100ff0d7b82 */ /* 0x000ee20000000800 */
[----:B------:R-:W-:-:S04]  /*7710*/  IMAD R8, R5, R20, RZ ;  /* 0x0000001405087224 */ /* 0x000fc800078e02ff */
[----:B------:R-:W-:Y:S02]  /*7720*/  IMAD R5, R9, R21, R8 ;  /* 0x0000001509057224 */ /* 0x000fe400078e0208 */
[----:B------:R-:W-:Y:S01]  /*7730*/  IMAD.MOV.U32 R8, RZ, RZ, -0x1 ;  /* 0xffffffffff087424 */ /* 0x000fe200078e00ff */
[----:B------:R-:W4:Y:S01]  /*7740*/  LDC R14, c[0x0][0x608] ;  /* 0x00018200ff0e7b82 */ /* 0x000f220000000800 */
[----:B------:R-:W-:Y:S01]  /*7750*/  IMAD.IADD R5, R7, 0x1, R5 ;  /* 0x0000000107057824 */ /* 0x000fe200078e0205 */
[----:B------:R-:W-:-:S04]  /*7760*/  I2FP.F32.U32 R7, R3 ;  /* 0x0000000300077245 */ /* 0x000fc80000201000 */
[-C--:B0-----:R-:W-:Y:S01]  /*7770*/  SHF.R.U64 R10, R6, R22.reuse, R5 ;  /* 0x00000016060a7219 */ /* 0x081fe20000001205 */
[----:B--2---:R-:W-:Y:S01]  /*7780*/  IMAD.MOV R6, RZ, RZ, -R11 ;  /* 0x000000ffff067224 */ /* 0x004fe200078e0a0b */
[----:B------:R-:W0:Y:S01]  /*7790*/  LDC R9, c[0x0][0x658] ;  /* 0x00019600ff097b82 */ /* 0x000e220000000800 */
[----:B-1----:R-:W-:Y:S01]  /*77a0*/  ISETP.NE.U32.AND P0, PT, R24, RZ, PT ;  /* 0x000000ff1800720c */ /* 0x002fe20003f05070 */
[----:B------:R-:W-:Y:S01]  /*77b0*/  FMUL R7, R7, UR4 ;  /* 0x0000000407077c20 */ /* 0x000fe20008400000 */
[----:B------:R-:W-:Y:S02]  /*77c0*/  SHF.R.U32.HI R5, RZ, R22, R5 ;  /* 0x00000016ff057219 */ /* 0x000fe40000011605 */
[----:B------:R-:W-:-:S03]  /*77d0*/  ISETP.NE.AND.EX P0, PT, R25, RZ, PT, P0 ;  /* 0x000000ff1900720c */ /* 0x000fc60003f05300 */
[----:B------:R-:W1:Y:S01]  /*77e0*/  LDC R20, c[0x0][0x148] ;  /* 0x00005200ff147b82 */ /* 0x000e620000000800 */
[----:B---3--:R-:W-:Y:S02]  /*77f0*/  IMAD R23, R13, R6, R4 ;  /* 0x000000060d177224 */ /* 0x008fe400078e0204 */
[----:B------:R-:W-:-:S05]  /*7800*/  IMAD.MOV.U32 R6, RZ, RZ, 0x1 ;  /* 0x00000001ff067424 */ /* 0x000fca00078e00ff */
[----:B------:R-:W2:Y:S01]  /*7810*/  LDC R21, c[0x0][0x600] ;  /* 0x00018000ff157b82 */ /* 0x000ea20000000800 */
[-CC-:B----4-:R-:W-:Y:S02]  /*7820*/  SHF.R.U64 R13, R10, R14.reuse, R5.reuse ;  /* 0x0000000e0a0d7219 */ /* 0x190fe40000001205 */
[----:B------:R-:W-:Y:S02]  /*7830*/  SHF.R.U32.HI R4, RZ, R14, R5 ;  /* 0x0000000eff047219 */ /* 0x000fe40000011605 */
[----:B------:R3:W4:Y:S03]  /*7840*/  F2I.U32.TRUNC.NTZ R14, R7 ;  /* 0x00000007000e7305 */ /* 0x000726000020f000 */
[----:B------:R-:W1:Y:S01]  /*7850*/  LDC R26, c[0x0][0x648] ;  /* 0x00019200ff1a7b82 */ /* 0x000e620000000800 */
[-C--:B0-----:R-:W-:Y:S02]  /*7860*/  SHF.R.U64 R15, R13, R9.reuse, R4 ;  /* 0x000000090d0f7219 */ /* 0x081fe40000001204 */
[----:B------:R-:W-:-:S02]  /*7870*/  SHF.L.U32 R8, R8, R9, RZ ;  /* 0x0000000908087219 */ /* 0x000fc400000006ff */
[-C--:B------:R-:W-:Y:S01]  /*7880*/  SHF.R.U32.HI R5, RZ, R9.reuse, R4 ;  /* 0x00000009ff057219 */ /* 0x080fe20000011604 */
[----:B------:R-:W-:Y:S01]  /*7890*/  IMAD.MOV.U32 R4, RZ, RZ, R15 ;  /* 0x000000ffff047224 */ /* 0x000fe200078e000f */
[----:B------:R-:W-:Y:S01]  /*78a0*/  SHF.L.U32 R22, R6, R9, RZ ;  /* 0x0000000906167219 */ /* 0x000fe200000006ff */
[----:B------:R-:W0:Y:S01]  /*78b0*/  LDC R27, c[0x0][0x638] ;  /* 0x00018e00ff1b7b82 */ /* 0x000e220000000800 */
[----:B------:R-:W-:-:S07]  /*78c0*/  LOP3.LUT R28, RZ, R8, RZ, 0x33, !PT ;  /* 0x00000008ff1c7212 */ /* 0x000fce00078e33ff */
        /* <DEDUP_REMOVED lines=12> */
.L_x_159:
[----:B------:R-:W-:Y:S01]  /*7990*/  ISETP.NE.AND P0, PT, R2, 0x1, PT ;  /* 0x000000010200780c */ /* 0x000fe20003f05270 */
[----:B--2---:R-:W-:Y:S01]  /*79a0*/  VIADD R7, R21, 0xffffffff ;  /* 0xffffffff15077836 */ /* 0x004fe20000000000 */
[----:B-1----:R-:W-:Y:S01]  /*79b0*/  SHF.R.U64 R5, R4, R26, R5 ;  /* 0x0000001a04057219 */ /* 0x002fe20000001205 */
[----:B------:R-:W-:Y:S01]  /*79c0*/  IMAD.MOV R14, RZ, RZ, -R14 ;  /* 0x000000ffff0e7224 */ /* 0x000fe200078e0a0e */
[----:B------:R-:W-:Y:S01]  /*79d0*/  LOP3.LUT R4, R13, R28, RZ, 0xc0, !PT ;  /* 0x0000001c0d047212 */ /* 0x000fe200078ec0ff */
[----:B------:R-:W-:Y:S01]  /*79e0*/  IMAD.MOV.U32 R8, RZ, RZ, R12 ;  /* 0x000000ffff087224 */ /* 0x000fe200078e000c */
[----:B------:R-:W-:Y:S01]  /*79f0*/  LOP3.LUT R10, R10, R7, RZ, 0xc0, !PT ;  /* 0x000000070a0a7212 */ /* 0x000fe200078ec0ff */
[----:B------:R-:W-:Y:S02]  /*7a00*/  IMAD.MOV R6, RZ, RZ, -R5 ;  /* 0x000000ffff067224 */ /* 0x000fe400078e0a05 */
[----:B------:R-:W-:-:S04]  /*7a10*/  IMAD R4, R22, R5, R4 ;  /* 0x0000000516047224 */ /* 0x000fc800078e0204 */
[----:B------:R-:W-:Y:S02]  /*7a20*/  @P0 IMAD R23, R20, R14, R3 ;  /* 0x0000000e14170224 */ /* 0x000fe400078e0203 */
[----:B0-----:R-:W-:Y:S02]  /*7a30*/  IMAD R3, R6, R27, R15 ;  /* 0x0000001b06037224 */ /* 0x001fe400078e020f */
[----:B------:R-:W-:Y:S02]  /*7a40*/  IMAD R7, R4, R29, R23 ;  /* 0x0000001d04077224 */ /* 0x000fe400078e0217 */
[----:B------:R-:W-:Y:S02]  /*7a50*/  IMAD R4, R3, R21, R10 ;  /* 0x0000001503047224 */ /* 0x000fe400078e020a */
[----:B------:R-:W-:-:S03]  /*7a60*/  IMAD.MOV.U32 R6, RZ, RZ, 0x1 ;  /* 0x00000001ff067424 */ /* 0x000fc600078e00ff */
[----:B------:R-:W-:Y:S02]  /*7a70*/  SEL R9, R4, R7, !P0 ;  /* 0x0000000704097207 */ /* 0x000fe40004000000 */
[----:B------:R-:W-:-:S07]  /*7a80*/  SEL R7, R7, R4, !P0 ;  /* 0x0000000407077207 */ /* 0x000fce0004000000 */
.L_x_157:
[----:B------:R-:W-:-:S08]  /*7a90*/  NOP ;  /* 0x0000000000007918 */ /* 0x000fd00000000000 */
[----:B------:R-:W0:-:S00]  /*7aa0*/  USETMAXREG.DEALLOC.CTAPOOL 0x28 ;  /* 0x00000028000079c8 */ /* 0x000e0000080e0500 */
[----:B0-----:R-:W-:-:S13]  /*7ab0*/  ISETP.NE.AND P0, PT, R0, RZ, PT ;  /* 0x000000ff0000720c */ /* 0x001fda0003f05270 */
[----:B------:R-:W-:Y:S05]  /*7ac0*/  @P0 EXIT ;  /* 0x000000000000094d */ /* 0x000fea0003800000 */
[----:B------:R-:W-:Y:S01]  /*7ad0*/  LOP3.LUT P0, RZ, R6, 0xff, RZ, 0xc0, !PT ;  /* 0x000000ff06ff7812 */ /* 0x000fe2000780c0ff */
[----:B------:R-:W-:Y:S02]  /*7ae0*/  IMAD.MOV.U32 R3, RZ, RZ, 0x1 ;  /* 0x00000001ff037424 */ /* 0x000fe400078e00ff */
[----:B------:R-:W-:-:S10]  /*7af0*/  IMAD.MOV.U32 R0, RZ, RZ, RZ ;  /* 0x000000ffff007224 */ /* 0x000fd400078e00ff */
[----:B------:R-:W-:Y:S05]  /*7b00*/  @!P0 BRA `(.L_x_160) ;  /* 0x0000000c00348947 */ /* 0x000fea0003800000 */
[----:B------:R-:W0:Y:S01]  /*7b10*/  LDC R0, c[0x0][0x28c] ;  /* 0x0000a300ff007b82 */ /* 0x000e220000000800 */
[----:B------:R-:W-:Y:S01]  /*7b20*/  ULDC UR5, c[0x0][0x600] ;  /* 0x0001800000057ab9 */ /* 0x000fe20000000800 */
[----:B------:R-:W-:Y:S01]  /*7b30*/  ULDC UR4, c[0x0][0xc] ;  /* 0x0000030000047ab9 */ /* 0x000fe20000000800 */
[----:B------:R-:W-:Y:S01]  /*7b40*/  UIADD3 UR16, UR5, -0x1, URZ ;  /* 0xffffffff05107890 */ /* 0x000fe2000fffe03f */
[C---:B------:R-:W-:Y:S01]  /*7b50*/  LOP3.LUT P2, RZ, R18.reuse, 0x7f, RZ, 0xc0, !PT ;  /* 0x0000007f12ff7812 */ /* 0x040fe2000784c0ff */
[----:B------:R-:W-:Y:S01]  /*7b60*/  ULDC UR6, c[0x0][0x658] ;  /* 0x0001960000067ab9 */ /* 0x000fe20000000800 */
[----:B------:R-:W-:Y:S01]  /*7b70*/  ULDC UR5, c[0x0][0x10] ;  /* 0x0000040000057ab9 */ /* 0x000fe20000000800 */
[----:B------:R-:W-:Y:S01]  /*7b80*/  UMOV UR7, 0xffffffff ;  /* 0xffffffff00077882 */ /* 0x000fe20000000000 */
[----:B------:R-:W-:Y:S01]  /*7b90*/  UMOV UR8, 0x1 ;  /* 0x0000000100087882 */ /* 0x000fe20000000000 */
[----:B------:R-:W-:Y:S01]  /*7ba0*/  UIMAD.WIDE.U32 UR4, UR4, UR5, URZ ;  /* 0x00000005040472a5 */ /* 0x000fe2000f8e003f */
[----:B------:R-:W-:Y:S01]  /*7bb0*/  LOP3.LUT P0, RZ, R18, 0x1f, RZ, 0xc0, !PT ;  /* 0x0000001f12ff7812 */ /* 0x000fe2000780c0ff */
[----:B------:R-:W-:Y:S01]  /*7bc0*/  USHF.L.U32 UR7, UR7, UR6, URZ ;  /* 0x0000000607077299 */ /* 0x000fe2000800063f */
[----:B------:R-:W-:Y:S01]  /*7bd0*/  BSSY B0, `(.L_x_160) ;  /* 0x00000c0000007945 */ /* 0x000fe20003800000 */
[----:B------:R-:W-:Y:S01]  /*7be0*/  USHF.L.U32 UR18, UR8, UR6, URZ ;  /* 0x0000000608127299 */ /* 0x000fe2000800063f */
[----:B------:R-:W-:Y:S01]  /*7bf0*/  IMAD.MOV.U32 R11, RZ, RZ, 0x1 ;  /* 0x00000001ff0b7424 */ /* 0x000fe200078e00ff */
[----:B------:R-:W-:Y:S01]  /*7c00*/  LOP3.LUT R18, R19, 0x2, RZ, 0xfc, !PT ;  /* 0x0000000213127812 */ /* 0x000fe200078efcff */
[----:B------:R-:W-:Y:S01]  /*7c10*/  ULDC UR6, c[0x0][0x14] ;  /* 0x0000050000067ab9 */ /* 0x000fe20000000800 */
[----:B------:R-:W-:Y:S01]  /*7c20*/  PLOP3.LUT P0, PT, P0, P2, PT, 0x8a, 0x0 ;  /* 0x000000000000781c */ /* 0x000fe20000705172 */
[----:B------:R-:W-:-:S02]  /*7c30*/  UIMAD.WIDE.U32 UR20, UR4, UR6, URZ ;  /* 0x00000006041472a5 */ /* 0x000fc4000f8e003f */
[----:B------:R-:W-:Y:S02]  /*7c40*/  UIMAD UR13, UR5, UR6, URZ ;  /* 0x00000006050d72a4 */ /* 0x000fe4000f8e023f */
[----:B------:R-:W-:Y:S01]  /*7c50*/  ULOP3.LUT UR17, URZ, UR7, URZ, 0x33, !UPT ;  /* 0x000000073f117292 */ /* 0x000fe2000f8e333f */
[----:B0-----:R-:W-:Y:S01]  /*7c60*/  VIADD R0, R0, 0x3f ;  /* 0x0000003f00007836 */ /* 0x001fe20000000000 */
[----:B------:R-:W-:Y:S01]  /*7c70*/  UIADD3 UR13, UR21, UR13, URZ ;  /* 0x0000000d150d7290 */ /* 0x000fe2000fffe03f */
[----:B------:R-:W-:-:S03]  /*7c80*/  ULDC.64 UR22, c[0x0][0x198] ;  /* 0x0000660000167ab9 */ /* 0x000fc60000000a00 */
[----:B------:R-:W-:-:S04]  /*7c90*/  SHF.R.S32.HI R3, RZ, 0x1f, R0 ;  /* 0x0000001fff037819 */ /* 0x000fc80000011400 */
[----:B------:R-:W-:Y:S01]  /*7ca0*/  LEA.HI R3, R3, R0, RZ, 0x6 ;  /* 0x0000000003037211 */ /* 0x000fe200078f30ff */
[----:B------:R-:W-:-:S03]  /*7cb0*/  IMAD.MOV.U32 R0, RZ, RZ, RZ ;  /* 0x000000ffff007224 */ /* 0x000fc600078e00ff */
[----:B------:R-:W-:Y:S01]  /*7cc0*/  SHF.R.S32.HI R13, RZ, 0x6, R3 ;  /* 0x00000006ff0d7819 */ /* 0x000fe20000011403 */
[----:B------:R-:W-:-:S04]  /*7cd0*/  IMAD.MOV.U32 R3, RZ, RZ, 0x1 ;  /* 0x00000001ff037424 */ /* 0x000fc800078e00ff */
[----:B------:R-:W-:-:S07]  /*7ce0*/  VIADD R10, R13, 0x1 ;  /* 0x000000010d0a7836 */ /* 0x000fce0000000000 */
.L_x_172:
[----:B------:R-:W-:-:S03]  /*7cf0*/  UMOV UR4, 0xffffffff ;  /* 0xffffffff00047882 */ /* 0x000fc60000000000 */
[----:B------:R-:W-:Y:S05]  /*7d00*/  BRA.DIV UR4, `(.L_x_161) ;  /* 0x0000000e04a07947 */ /* 0x000fea000b800000 */
[----:B------:R-:W-:-:S13]  /*7d10*/  ELECT P6, URZ, PT ;  /* 0x00000000003f782f */ /* 0x000fda00038c0000 */
.L_x_183:
[----:B------:R-:W0:Y:S01]  /*7d20*/  LDC R4, c[0x0][0x28c] ;  /* 0x0000a300ff047b82 */ /* 0x000e220000000800 */
[----:B------:R-:W-:Y:S01]  /*7d30*/  BSSY B1, `(.L_x_162) ;  /* 0x0000037000017945 */ /* 0x000fe20003800000 */
[----:B0-----:R-:W-:-:S13]  /*7d40*/  ISETP.LT.OR P6, PT, R4, 0x1, !P6 ;  /* 0x000000010400780c */ /* 0x001fda00077c1670 */
[----:B------:R-:W-:Y:S05]  /*7d50*/  @P6 BRA `(.L_x_163) ;  /* 0x0000000000d06947 */ /* 0x000fea0003800000 */
[----:B------:R-:W-:Y:S01]  /*7d60*/  IMAD.SHL.U32 R14, R9, 0x40, RZ ;  /* 0x00000040090e7824 */ /* 0x000fe200078e00ff */
[----:B------:R-:W-:Y:S01]  /*7d70*/  MOV R6, R0 ;  /* 0x0000000000067202 */ /* 0x000fe20000000f00 */
[----:B------:R-:W-:Y:S02]  /*7d80*/  IMAD.SHL.U32 R15, R7, 0x100, RZ ;  /* 0x00000100070f7824 */ /* 0x000fe400078e00ff */
[----:B------:R-:W-:Y:S02]  /*7d90*/  IMAD.MOV.U32 R20, RZ, RZ, RZ ;  /* 0x000000ffff147224 */ /* 0x000fe400078e00ff */
[----:B------:R-:W-:Y:S02]  /*7da0*/  IMAD.MOV.U32 R4, RZ, RZ, R10 ;  /* 0x000000ffff047224 */ /* 0x000fe400078e000a */
[----:B------:R-:W-:-:S07]  /*7db0*/  IMAD.MOV.U32 R5, RZ, RZ, R3 ;  /* 0x000000ffff057224 */ /* 0x000fce00078e0003 */
.L_x_167:
[----:B------:R-:W0:Y:S01]  /*7dc0*/  S2R R12, SR_CgaCtaId ;  /* 0x00000000000c7919 */ /* 0x000e220000008800 */
[----:B------:R-:W-:Y:S01]  /*7dd0*/  MOV R7, 0x400 ;  /* 0x0000040000077802 */ /* 0x000fe20000000f00 */
[----:B------:R-:W1:Y:S03]  /*7de0*/  @!P2 LDC R9, c[0x0][0x500] ;  /* 0x00014000ff09ab82 */ /* 0x000e660000000800 */
[----:B0-----:R-:W-:Y:S02]  /*7df0*/  LEA R21, R12, R7, 0x18 ;  /* 0x000000070c157211 */ /* 0x001fe400078ec0ff */
[----:B------:R-:W-:-:S03]  /*7e00*/  SHF.L.U32 R7, R5, 0x1f, RZ ;  /* 0x0000001f05077819 */ /* 0x000fc600000006ff */
[----:B------:R-:W-:-:S04]  /*7e10*/  IMAD R12, R6, 0x8, R21 ;  /* 0x00000008060c7824 */ /* 0x000fc800078e0215 */
[----:B------:R-:W0:Y:S02]  /*7e20*/  SYNCS.PHASECHK.TRANS64.TRYWAIT P1, [R12+URZ+0x20], R7 ;  /* 0x000020070c0075a7 */ /* 0x000e24000802017f */
[----:B01----:R-:W-:Y:S05]  /*7e30*/  @!P1 BRA `(.L_x_164) ;  /* 0x0000000c00749947 */ /* 0x003fea0003800000 */
.L_x_184:
[----:B0-----:R-:W-:Y:S01]  /*7e40*/  PRMT R7, R18, 0x9910, RZ ;  /* 0x0000991012077816 */ /* 0x001fe200000000ff */
[----:B------:R0:W-:Y:S03]  /*7e50*/  @!P2 SYNCS.ARRIVE.TRANS64 RZ, [R12+URZ], R9 ;  /* 0x000000090cffa9a7 */ /* 0x0001e6000800003f */
[----:B------:R-:W-:-:S13]  /*7e60*/  ISETP.NE.AND P1, PT, R7, 0x2, PT ;  /* 0x000000020700780c */ /* 0x000fda0003f25270 */
[----:B0-----:R-:W-:Y:S05]  /*7e70*/  @P1 BRA `(.L_x_165) ;  /* 0x0000000000041947 */ /* 0x001fea0003800000 */
[----:B------:R-:W-:Y:S01]  /*7e80*/  BPT.TRAP 0x1 ;  /* 0x000000040000795c */ /* 0x000fe20000300000 */
.L_x_165:
[----:B------:R-:W-:Y:S05]  /*7e90*/  @P0 BRA `(.L_x_166) ;  /* 0x0000000000040947 */ /* 0x000fea0003800000 */
[----:B------:R-:W-:Y:S01]  /*7ea0*/  BPT.TRAP 0x1 ;  /* 0x000000040000795c */ /* 0x000fe20000300000 */
.L_x_166:
[--C-:B------:R-:W-:Y:S01]  /*7eb0*/  IMAD R7, R6, 0x8000, R21.reuse ;  /* 0x0000800006077824 */ /* 0x100fe200078e0215 */
[----:B------:R-:W-:Y:S01]  /*7ec0*/  R2UR UR9, R12 ;  /* 0x000000000c0972ca */ /* 0x000fe200000e0000 */
[----:B------:R-:W-:Y:S01]  /*7ed0*/  IMAD R21, R6, 0x2000, R21 ;  /* 0x0000200006157824 */ /* 0x000fe200078e0215 */
[----:B------:R-:W-:Y:S01]  /*7ee0*/  UIADD3 UR4, UP0, UR22, 0xf0, URZ ;  /* 0x000000f016047890 */ /* 0x000fe2000ff1e03f */
[----:B------:R-:W-:Y:S01]  /*7ef0*/  VIADD R4, R4, 0xffffffff ;  /* 0xffffffff04047836 */ /* 0x000fe20000000000 */
[----:B------:R-:W-:Y:S01]  /*7f00*/  R2UR UR5, R7 ;  /* 0x00000000070572ca */ /* 0x000fe200000e0000 */
[----:B------:R-:W-:Y:S01]  /*7f10*/  UIADD3 UR24, UP1, UR22, 0x1f0, URZ ;  /* 0x000001f016187890 */ /* 0x000fe2000ff3e03f */
[----:B------:R-:W-:Y:S01]  /*7f20*/  R2UR UR8, R21 ;  /* 0x00000000150872ca */ /* 0x000fe200000e0000 */
[----:B------:R-:W-:Y:S01]  /*7f30*/  VIADD R6, R6, 0x1 ;  /* 0x0000000106067836 */ /* 0x000fe20000000000 */
[----:B------:R-:W-:Y:S01]  /*7f40*/  R2UR UR11, R15 ;  /* 0x000000000f0b72ca */ /* 0x000fe200000e0000 */
[----:B------:R-:W-:Y:S01]  /*7f50*/  UIADD3.X UR25, URZ, UR23, URZ, UP1, !UPT ;  /* 0x000000173f197290 */ /* 0x000fe20008ffe43f */
[----:B------:R-:W-:Y:S01]  /*7f60*/  R2UR UR10, R20 ;  /* 0x00000000140a72ca */ /* 0x000fe200000e0000 */
[----:B------:R-:W-:Y:S01]  /*7f70*/  UMOV UR6, 0x0 ;  /* 0x0000000000067882 */ /* 0x000fe20000000000 */
[----:B------:R-:W-:Y:S01]  /*7f80*/  R2UR UR12, R8 ;  /* 0x00000000080c72ca */ /* 0x000fe200000e0000 */
[----:B------:R-:W-:Y:S01]  /*7f90*/  UMOV UR7, 0x10000000 ;  /* 0x1000000000077882 */ /* 0x000fe20000000000 */
[----:B------:R-:W-:Y:S01]  /*7fa0*/  R2UR UR19, R14 ;  /* 0x000000000e1372ca */ /* 0x000fe200000e0000 */
[----:B------:R-:W-:Y:S01]  /*7fb0*/  VIADD R20, R20, 0x40 ;  /* 0x0000004014147836 */ /* 0x000fe20000000000 */
[----:B------:R-:W-:Y:S01]  /*7fc0*/  ISETP.GT.AND P3, PT, R4, 0x1, PT ;  /* 0x000000010400780c */ /* 0x000fe20003f64270 */
[----:B------:R-:W-:Y:S01]  /*7fd0*/  UIADD3 UR14, UR5, 0x100, URZ ;  /* 0x00000100050e7890 */ /* 0x000fe2000fffe03f */
[----:B------:R-:W-:Y:S01]  /*7fe0*/  ISETP.NE.AND P1, PT, R6, 0x4, PT ;  /* 0x000000040600780c */ /* 0x000fe20003f25270 */
[----:B------:R-:W-:-:S02]  /*7ff0*/  UIADD3.X UR5, URZ, UR23, URZ, UP0, !UPT ;  /* 0x000000173f057290 */ /* 0x000fc400087fe43f */
[----:B------:R-:W-:Y:S01]  /*8000*/  UIADD3 UR15, UR8, 0x20100, URZ ;  /* 0x00020100080f7890 */ /* 0x000fe2000fffe03f */
[----:B------:R-:W-:Y:S02]  /*8010*/  SEL R12, RZ, 0x1, P1 ;  /* 0x00000001ff0c7807 */ /* 0x000fe40000800000 */
[----:B------:R-:W-:Y:S01]  /*8020*/  UMOV UR8, UR14 ;  /* 0x0000000e00087c82 */ /* 0x000fe20008000000 */
[----:B------:R-:W-:Y:S02]  /*8030*/  SEL R6, R6, RZ, P1 ;  /* 0x000000ff06067207 */ /* 0x000fe40000800000 */
[----:B------:R-:W-:Y:S01]  /*8040*/  LOP3.LUT R5, R5, R12, RZ, 0x3c, !PT ;  /* 0x0000000c05057212 */ /* 0x000fe200078e3cff */
[----:B------:R0:W-:Y:S02]  /*8050*/  UTMALDG.3D [UR8], [UR4], desc[UR6] ;  /* 0x00000608040075b4 */ /* 0x0001e40008011000 */
[----:B0-----:R-:W-:Y:S01]  /*8060*/  UMOV UR8, UR15 ;  /* 0x0000000f00087c82 */ /* 0x001fe20008000000 */
[----:B------:R-:W-:-:S02]  /*8070*/  UMOV UR11, UR19 ;  /* 0x00000013000b7c82 */ /* 0x000fc40008000000 */
[----:B------:R0:W-:Y:S02]  /*8080*/  UTMALDG.3D [UR8], [UR24], desc[UR6] ;  /* 0x00000608180075b4 */ /* 0x0001e40008011000 */
[----:B0-----:R-:W-:Y:S05]  /*8090*/  @P3 BRA `(.L_x_167) ;  /* 0xfffffffc00483947 */ /* 0x001fea000383ffff */
.L_x_163:
[----:B------:R-:W-:Y:S05]  /*80a0*/  BSYNC B1 ;  /* 0x0000000000017941 */ /* 0x000fea0003800000 */
.L_x_162:
[----:B------:R-:W-:Y:S01]  /*80b0*/  LOP3.LUT P3, RZ, R11, 0xff, RZ, 0xc0, !PT ;  /* 0x000000ff0bff7812 */ /* 0x000fe2000786c0ff */
[----:B------:R-:W-:Y:S01]  /*80c0*/  IMAD.IADD R0, R13, 0x1, R0 ;  /* 0x000000010d007824 */ /* 0x000fe200078e0200 */
[----:B------:R-:W-:Y:S01]  /*80d0*/  IADD3 R16, P4, R16, UR20, RZ ;  /* 0x0000001410107c10 */ /* 0x000fe2000ff9e0ff */
[----:B------:R-:W-:Y:S01]  /*80e0*/  ULDC.64 UR4, c[0x0][0x650] ;  /* 0x0001940000047ab9 */ /* 0x000fe20000000a00 */
[----:B------:R-:W-:Y:S01]  /*80f0*/  BSSY B1, `(.L_x_168) ;  /* 0x000006b000017945 */ /* 0x000fe20003800000 */
[----:B------:R-:W-:Y:S01]  /*8100*/  IMAD.MOV.U32 R7, RZ, RZ, -0x1 ;  /* 0xffffffffff077424 */ /* 0x000fe200078e00ff */
[----:B------:R-:W-:Y:S01]  /*8110*/  SHF.R.U32.HI R4, RZ, 0x2, R0 ;  /* 0x00000002ff047819 */ /* 0x000fe20000011600 */
[----:B------:R-:W-:Y:S01]  /*8120*/  IMAD.MOV.U32 R9, RZ, RZ, -0x1 ;  /* 0xffffffffff097424 */ /* 0x000fe200078e00ff */
[----:B------:R-:W-:Y:S01]  /*8130*/  ISETP.GT.U32.AND P1, PT, R0, 0x3, PT ;  /* 0x000000030000780c */ /* 0x000fe20003f24070 */
[----:B------:R-:W-:Y:S01]  /*8140*/  IMAD.MOV.U32 R8, RZ, RZ, -0x1 ;  /* 0xffffffffff087424 */ /* 0x000fe200078e00ff */
[----:B------:R-:W-:-:S02]  /*8150*/  LOP3.LUT R4, R4, 0x1, RZ, 0xc0, !PT ;  /* 0x0000000104047812 */ /* 0x000fc400078ec0ff */
[----:B------:R-:W-:Y:S01]  /*8160*/  ISETP.LT.U32.AND P1, PT, R13, 0x4, P1 ;  /* 0x000000040d00780c */ /* 0x000fe20000f21070 */
[----:B------:R-:W0:Y:S01]  /*8170*/  @P3 S2R R6, SR_CgaCtaId ;  /* 0x0000000000063919 */ /* 0x000e220000008800 */
[----:B------:R-:W-:Y:S02]  /*8180*/  @P3 MOV R5, 0x400 ;  /* 0x0000040000053802 */ /* 0x000fe40000000f00 */
[----:B------:R-:W-:Y:S02]  /*8190*/  IADD3.X R17, R17, UR13, RZ, P4, !PT ;  /* 0x0000000d11117c10 */ /* 0x000fe4000a7fe4ff */
[----:B------:R-:W-:Y:S02]  /*81a0*/  ISETP.GE.U32.AND P4, PT, R16, UR4, PT ;  /* 0x0000000410007c0c */ /* 0x000fe4000bf86070 */
[----:B------:R-:W-:Y:S02]  /*81b0*/  LOP3.LUT R0, R0, 0x3, RZ, 0xc0, !PT ;  /* 0x0000000300007812 */ /* 0x000fe400078ec0ff */
[----:B------:R-:W-:-:S02]  /*81c0*/  PRMT R11, RZ, 0x7610, R11 ;  /* 0x00007610ff0b7816 */ /* 0x000fc4000000000b */
[----:B0-----:R-:W-:-:S04]  /*81d0*/  @P3 LEA R5, R6, R5, 0x18 ;  /* 0x0000000506053211 */ /* 0x001fc800078ec0ff */
[----:B------:R0:W-:Y:S01]  /*81e0*/  @P3 SYNCS.ARRIVE.TRANS64.A1T0 RZ, [R5+URZ+0x58], RZ ;  /* 0x000058ff05ff39a7 */ /* 0x0001e2000810003f */
[----:B------:R-:W-:Y:S02]  /*81f0*/  ISETP.NE.U32.AND P3, PT, R4, 0x1, PT ;  /* 0x000000010400780c */ /* 0x000fe40003f65070 */
[----:B------:R-:W-:Y:S02]  /*8200*/  SEL R4, RZ, 0x1, !P1 ;  /* 0x00000001ff047807 */ /* 0x000fe40004800000 */
[----:B------:R-:W-:Y:S02]  /*8210*/  ISETP.GE.U32.AND.EX P1, PT, R17, UR5, PT, P4 ;  /* 0x0000000511007c0c */ /* 0x000fe4000bf26140 */
[----:B------:R-:W-:-:S04]  /*8220*/  ISETP.GT.U32.AND P3, PT, R13, 0x3, !P3 ;  /* 0x000000030d00780c */ /* 0x000fc80005f64070 */
[----:B0-----:R-:W-:-:S04]  /*8230*/  SEL R5, RZ, 0x1, !P3 ;  /* 0x00000001ff057807 */ /* 0x001fc80005800000 */
[--C-:B------:R-:W-:Y:S02]  /*8240*/  LOP3.LUT R3, R5, R3, R4.reuse, 0x96, !PT ;  /* 0x0000000305037212 */ /* 0x100fe400078e9604 */
[----:B------:R-:W-:Y:S01]  /*8250*/  PRMT R4, RZ, 0x7610, R4 ;  /* 0x00007610ff047816 */ /* 0x000fe20000000004 */
[----:B------:R-:W-:Y:S06]  /*8260*/  @P1 BRA `(.L_x_169) ;  /* 0x00000004004c1947 */ /* 0x000fec0003800000 */
[----:B------:R-:W-:Y:S01]  /*8270*/  ULDC.64 UR4, c[0x0][0x628] ;  /* 0x00018a0000047ab9 */ /* 0x000fe20000000a00 */
[----:B------:R-:W0:Y:S01]  /*8280*/  S2R R14, SR_CTAID.X ;  /* 0x00000000000e7919 */ /* 0x000e220000002500 */
[----:B------:R-:W-:Y:S01]  /*8290*/  ISETP.NE.U32.AND P1, PT, RZ, UR4, PT ;  /* 0x00000004ff007c0c */ /* 0x000fe2000bf25070 */
[----:B------:R-:W-:Y:S01]  /*82a0*/  ULDC UR7, c[0x0][0x630] ;  /* 0x00018c0000077ab9 */ /* 0x000fe20000000800 */
[----:B------:R-:W-:Y:S01]  /*82b0*/  IMAD.MOV.U32 R4, RZ, RZ, R16 ;  /* 0x000000ffff047224 */ /* 0x000fe200078e0010 */
[----:B------:R-:W1:Y:S01]  /*82c0*/  S2R R12, SR_CTAID.Y ;  /* 0x00000000000c7919 */ /* 0x000e620000002600 */
[----:B------:R-:W-:Y:S01]  /*82d0*/  ISETP.NE.AND.EX P1, PT, RZ, UR5, PT, P1 ;  /* 0x00000005ff007c0c */ /* 0x000fe2000bf25310 */
[----:B------:R-:W-:-:S12]  /*82e0*/  IMAD.MOV.U32 R5, RZ, RZ, R17 ;  /* 0x000000ffff057224 */ /* 0x000fd800078e0011 */
[----:B------:R-:W-:Y:S05]  /*82f0*/  @!P1 BRA `(.L_x_170) ;  /* 0x0000000000289947 */ /* 0x000fea0003800000 */
[----:B------:R-:W-:Y:S02]  /*8300*/  ULDC UR6, c[0x0][0x634] ;  /* 0x00018d0000067ab9 */ /* 0x000fe40000000800 */
[----:B------:R-:W-:-:S05]  /*8310*/  IADD3 R9, P1, R16, UR6, RZ ;  /* 0x0000000610097c10 */ /* 0x000fca000ff3e0ff */
[----:B------:R-:W-:-:S04]  /*8320*/  IMAD.X R15, RZ, RZ, R17, P1 ;  /* 0x000000ffff0f7224 */ /* 0x000fc800008e0611 */
[----:B------:R-:W-:-:S04]  /*8330*/  IMAD.WIDE.U32 R6, R15, UR4, RZ ;  /* 0x000000040f067c25 */ /* 0x000fc8000f8e00ff */
[----:B------:R-:W-:-:S04]  /*8340*/  IMAD.WIDE.U32 R6, P1, R9, UR5, R6 ;  /* 0x0000000509067c25 */ /* 0x000fc8000f820006 */
[----:B------:R-:W-:-:S04]  /*8350*/  IMAD.WIDE.U32 R8, R9, UR4, RZ ;  /* 0x0000000409087c25 */ /* 0x000fc8000f8e00ff */
[----:B------:R-:W-:Y:S01]  /*8360*/  IMAD.X R5, RZ, RZ, RZ, P1 ;  /* 0x000000ffff057224 */ /* 0x000fe200008e06ff */
[----:B------:R-:W-:Y:S01]  /*8370*/  IADD3 RZ, P1, R9, R6, RZ ;  /* 0x0000000609ff7210 */ /* 0x000fe20007f3e0ff */
[----:B------:R-:W-:-:S04]  /*8380*/  IMAD.MOV.U32 R4, RZ, RZ, R7 ;  /* 0x000000ffff047224 */ /* 0x000fc800078e0007 */
[----:B------:R-:W-:-:S08]  /*8390*/  IMAD.WIDE.U32.X R4, R15, UR5, R4, P1 ;  /* 0x000000050f047c25 */ /* 0x000fd000088e0404 */
.L_x_170:
[--C-:B------:R-:W-:Y:S01]  /*83a0*/  SHF.R.U64 R8, R4, UR7, R5.reuse ;  /* 0x0000000704087c19 */ /* 0x100fe20008001205 */
[----:B------:R-:W-:Y:S01]  /*83b0*/  ULDC.64 UR4, c[0x0][0x620] ;  /* 0x0001880000047ab9 */ /* 0x000fe20000000a00 */
[----:B------:R-:W-:Y:S01]  /*83c0*/  SHF.R.U32.HI R4, RZ, UR7, R5 ;  /* 0x00000007ff047c19 */ /* 0x000fe20008011605 */
[----:B------:R-:W2:Y:S01]  /*83d0*/  LDC R25, c[0x0][0x144] ;  /* 0x00005100ff197b82 */ /* 0x000ea20000000800 */
[----:B------:R-:W-:Y:S01]  /*83e0*/  IADD3 R7, P1, RZ, -R8, RZ ;  /* 0x80000008ff077210 */ /* 0x000fe20007f3e0ff */
[----:B------:R-:W-:Y:S01]  /*83f0*/  ULDC.64 UR8, c[0x0][0x640] ;  /* 0x0001900000087ab9 */ /* 0x000fe20000000a00 */
[----:B0-----:R-:W-:Y:S01]  /*8400*/  I2FP.F32.U32 R9, R14 ;  /* 0x0000000e00097245 */ /* 0x001fe20000201000 */
[----:B------:R-:W-:Y:S02]  /*8410*/  ULDC UR6, c[0x0][0x608] ;  /* 0x0001820000067ab9 */ /* 0x000fe40000000800 */
[----:B------:R-:W-:Y:S01]  /*8420*/  IMAD.X R4, RZ, RZ, ~R4, P1 ;  /* 0x000000ffff047224 */ /* 0x000fe200008e0e04 */
[----:B------:R-:W-:Y:S01]  /*8430*/  ISETP.NE.U32.AND P1, PT, RZ, UR8, PT ;  /* 0x00000008ff007c0c */ /* 0x000fe2000bf25070 */
[----:B------:R-:W0:Y:S02]  /*8440*/  LDC R21, c[0x0][0x148] ;  /* 0x00005200ff157b82 */ /* 0x000e240000000800 */
[----:B------:R-:W-:Y:S01]  /*8450*/  IMAD R6, R4, UR4, RZ ;  /* 0x0000000404067c24 */ /* 0x000fe2000f8e02ff */
[----:B------:R-:W-:Y:S01]  /*8460*/  ISETP.NE.AND.EX P1, PT, RZ, UR9, PT, P1 ;  /* 0x00000009ff007c0c */ /* 0x000fe2000bf25310 */
[----:B------:R-:W-:Y:S01]  /*8470*/  IMAD.WIDE.U32 R4, R7, UR4, R16 ;  /* 0x0000000407047c25 */ /* 0x000fe2000f8e0010 */
[----:B------:R-:W-:-:S03]  /*8480*/  ULDC UR4, c[0x0][0x150] ;  /* 0x0000540000047ab9 */ /* 0x000fc60000000800 */
[----:B------:R-:W-:Y:S02]  /*8490*/  IMAD R7, R7, UR5, R6 ;  /* 0x0000000507077c24 */ /* 0x000fe4000f8e0206 */
[----:B------:R-:W-:Y:S01]  /*84a0*/  FMUL R6, R9, UR4 ;  /* 0x0000000409067c20 */ /* 0x000fe20008400000 */
[----:B------:R-:W-:Y:S01]  /*84b0*/  ULDC UR4, c[0x0][0x618] ;  /* 0x0001860000047ab9 */ /* 0x000fe20000000800 */
[----:B------:R-:W-:Y:S01]  /*84c0*/  ULDC UR5, c[0x0][0x154] ;  /* 0x0000550000057ab9 */ /* 0x000fe20000000800 */
[----:B------:R-:W-:-:S03]  /*84d0*/  IMAD.IADD R5, R5, 0x1, R7 ;  /* 0x0000000105057824 */ /* 0x000fc600078e0207 */
[----:B------:R-:W3:Y:S02]  /*84e0*/  F2I.U32.TRUNC.NTZ R6, R6 ;  /* 0x0000000600067305 */ /* 0x000ee4000020f000 */
[----:B------:R-:W-:Y:S02]  /*84f0*/  SHF.R.U64 R9, R4, UR4, R5 ;  /* 0x0000000404097c19 */ /* 0x000fe40008001205 */
[----:B-1----:R-:W-:-:S05]  /*8500*/  I2FP.F32.U32 R4, R12 ;  /* 0x0000000c00047245 */ /* 0x002fca0000201000 */
[----:B------:R-:W-:Y:S01]  /*8510*/  FMUL R22, R4, UR5 ;  /* 0x0000000504167c20 */ /* 0x000fe20008400000 */
[----:B------:R-:W-:Y:S01]  /*8520*/  SHF.R.U32.HI R4, RZ, UR4, R5 ;  /* 0x00000004ff047c19 */ /* 0x000fe20008011605 */
[----:B------:R-:W-:-:S03]  /*8530*/  ULDC UR4, c[0x0][0x658] ;  /* 0x0001960000047ab9 */ /* 0x000fc60000000800 */
[--C-:B------:R-:W-:Y:S01]  /*8540*/  SHF.R.U64 R20, R9, UR6, R4.reuse ;  /* 0x0000000609147c19 */ /* 0x100fe20008001204 */
[----:B------:R-:W1:Y:S01]  /*8550*/  F2I.U32.TRUNC.NTZ R22, R22 ;  /* 0x0000001600167305 */ /* 0x000e62000020f000 */
[----:B------:R-:W-:Y:S01]  /*8560*/  SHF.R.U32.HI R5, RZ, UR6, R4 ;  /* 0x00000006ff057c19 */ /* 0x000fe20008011604 */
[----:B---3--:R-:W-:-:S03]  /*8570*/  IMAD.MOV R6, RZ, RZ, -R6 ;  /* 0x000000ffff067224 */ /* 0x008fc600078e0a06 */
[--C-:B------:R-:W-:Y:S01]  /*8580*/  SHF.R.U64 R15, R20, UR4, R5.reuse ;  /* 0x00000004140f7c19 */ /* 0x100fe20008001205 */
[----:B--2---:R-:W-:Y:S01]  /*8590*/  IMAD R14, R25, R6, R14 ;  /* 0x00000006190e7224 */ /* 0x004fe200078e020e */
[----:B------:R-:W-:-:S03]  /*85a0*/  SHF.R.U32.HI R23, RZ, UR4, R5 ;  /* 0x00000004ff177c19 */ /* 0x000fc60008011605 */
[----:B------:R-:W-:Y:S02]  /*85b0*/  IMAD.MOV.U32 R4, RZ, RZ, R15 ;  /* 0x000000ffff047224 */ /* 0x000fe400078e000f */
[----:B------:R-:W-:Y:S01]  /*85c0*/  IMAD.MOV.U32 R5, RZ, RZ, R23 ;  /* 0x000000ffff057224 */ /* 0x000fe200078e0017 */
[----:B-1----:R-:W-:Y:S06]  /*85d0*/  @!P1 BRA `(.L_x_171) ;  /* 0x0000000000289947 */ /* 0x002fec0003800000 */
[----:B------:R-:W-:Y:S02]  /*85e0*/  ULDC UR4, c[0x0][0x64c] ;  /* 0x0001930000047ab9 */ /* 0x000fe40000000800 */
[----:B------:R-:W-:-:S05]  /*85f0*/  IADD3 R5, P1, R15, UR4, RZ ;  /* 0x000000040f057c10 */ /* 0x000fca000ff3e0ff */
[----:B------:R-:W-:-:S04]  /*8600*/  IMAD.X R23, RZ, RZ, R23, P1 ;  /* 0x000000ffff177224 */ /* 0x000fc800008e0617 */
[----:B------:R-:W-:-:S04]  /*8610*/  IMAD.WIDE.U32 R6, R23, UR8, RZ ;  /* 0x0000000817067c25 */ /* 0x000fc8000f8e00ff */
[----:B------:R-:W-:-:S04]  /*8620*/  IMAD.WIDE.U32 R6, P1, R5, UR9, R6 ;  /* 0x0000000905067c25 */ /* 0x000fc8000f820006 */
[----:B------:R-:W-:-:S04]  /*8630*/  IMAD.WIDE.U32 R4, R5, UR8, RZ ;  /* 0x0000000805047c25 */ /* 0x000fc8000f8e00ff */
[----:B------:R-:W-:Y:S01]  /*8640*/  IMAD.MOV.U32 R4, RZ, RZ, R7 ;  /* 0x000000ffff047224 */ /* 0x000fe200078e0007 */
[----:B------:R-:W-:Y:S01]  /*8650*/  IADD3 RZ, P3, R5, R6, RZ ;  /* 0x0000000605ff7210 */ /* 0x000fe20007f7e0ff */
[----:B------:R-:W-:-:S04]  /*8660*/  IMAD.X R5, RZ, RZ, RZ, P1 ;  /* 0x000000ffff057224 */ /* 0x000fc800008e06ff */
[----:B------:R-:W-:-:S08]  /*8670*/  IMAD.WIDE.U32.X R4, R23, UR9, R4, P3 ;  /* 0x0000000917047c25 */ /* 0x000fd000098e0404 */
.L_x_171:
[----:B------:R-:W-:Y:S01]  /*8680*/  ISETP.NE.AND P1, PT, R2, 0x1, PT ;  /* 0x000000010200780c */ /* 0x000fe20003f25270 */
[----:B------:R-:W-:Y:S01]  /*8690*/  ULDC UR4, c[0x0][0x648] ;  /* 0x0001920000047ab9 */ /* 0x000fe20000000800 */
[----:B------:R-:W-:Y:S01]  /*86a0*/  LOP3.LUT R20, R20, UR17, RZ, 0xc0, !PT ;  /* 0x0000001114147c12 */ /* 0x000fe2000f8ec0ff */
[----:B------:R-:W-:Y:S01]  /*86b0*/  IMAD.MOV R22, RZ, RZ, -R22 ;  /* 0x000000ffff167224 */ /* 0x000fe200078e0a16 */
[----:B------:R-:W-:Y:S01]  /*86c0*/  SHF.R.U64 R5, R4, UR4, R5 ;  /* 0x0000000404057c19 */ /* 0x000fe20008001205 */
[----:B------:R-:W-:Y:S01]  /*86d0*/  ULDC UR4, c[0x0][0x638] ;  /* 0x00018e0000047ab9 */ /* 0x000fe20000000800 */
[----:B------:R-:W-:Y:S01]  /*86e0*/  LOP3.LUT R6, R9, UR16, RZ, 0xc0, !PT ;  /* 0x0000001009067c12 */ /* 0x000fe2000f8ec0ff */
[----:B------:R-:W-:Y:S02]  /*86f0*/  ULDC UR5, c[0x0][0x610] ;  /* 0x0001840000057ab9 */ /* 0x000fe40000000800 */
[----:B------:R-:W-:Y:S02]  /*8700*/  IMAD.MOV R4, RZ, RZ, -R5 ;  /* 0x000000ffff047224 */ /* 0x000fe400078e0a05 */
[----:B------:R-:W-:-:S02]  /*8710*/  IMAD R5, R5, UR18, R20 ;  /* 0x0000001205057c24 */ /* 0x000fc4000f8e0214 */
[----:B0-----:R-:W-:Y:S02]  /*8720*/  @P1 IMAD R14, R21, R22, R12 ;  /* 0x00000016150e1224 */ /* 0x001fe400078e020c */
[----:B------:R-:W-:Y:S01]  /*8730*/  IMAD R15, R4, UR4, R15 ;  /* 0x00000004040f7c24 */ /* 0x000fe2000f8e020f */
[----:B------:R-:W-:Y:S01]  /*8740*/  ULDC UR4, c[0x0][0x600] ;  /* 0x0001800000047ab9 */ /* 0x000fe20000000800 */
[----:B------:R-:W-:Y:S02]  /*8750*/  IMAD R14, R5, UR5, R14 ;  /* 0x00000005050e7c24 */ /* 0x000fe4000f8e020e */
[----:B------:R-:W-:Y:S02]  /*8760*/  IMAD R15, R15, UR4, R6 ;  /* 0x000000040f0f7c24 */ /* 0x000fe4000f8e0206 */
[----:B------:R-:W-:-:S03]  /*8770*/  IMAD.MOV.U32 R4, RZ, RZ, 0x1 ;  /* 0x00000001ff047424 */ /* 0x000fc600078e00ff */
[----:B------:R-:W-:Y:S02]  /*8780*/  SEL R9, R15, R14, !P1 ;  /* 0x0000000e0f097207 */ /* 0x000fe40004800000 */
[----:B------:R-:W-:-:S07]  /*8790*/  SEL R7, R14, R15, !P1 ;  /* 0x0000000f0e077207 */ /* 0x000fce0004800000 */
.L_x_169:
[----:B------:R-:W-:Y:S05]  /*87a0*/  BSYNC B1 ;  /* 0x0000000000017941 */ /* 0x000fea0003800000 */
.L_x_168:
[----:B------:R-:W-:-:S13]  /*87b0*/  LOP3.LUT P1, RZ, R4, 0xff, RZ, 0xc0, !PT ;  /* 0x000000ff04ff7812 */ /* 0x000fda000782c0ff */
[----:B------:R-:W-:Y:S05]  /*87c0*/  @P1 BRA `(.L_x_172) ;  /* 0xfffffff400481947 */ /* 0x000fea000383ffff */
[----:B------:R-:W-:Y:S05]  /*87d0*/  BSYNC B0 ;  /* 0x0000000000007941 */ /* 0x000fea0003800000 */
.L_x_160:
[----:B------:R-:W-:-:S03]  /*87e0*/  UMOV UR4, 0xffffffff ;  /* 0xffffffff00047882 */ /* 0x000fc60000000000 */
[----:B------:R-:W-:Y:S05]  /*87f0*/  BRA.DIV UR4, `(.L_x_173) ;  /* 0x0000000604187947 */ /* 0x000fea000b800000 */
[----:B------:R-:W-:-:S13]  /*8800*/  ELECT P6, URZ, PT ;  /* 0x00000000003f782f */ /* 0x000fda00038c0000 */
.L_x_187:
[----:B------:R-:W-:Y:S04]  /*8810*/  BSSY B0, `(.L_x_174) ;  /* 0x000002b000007945 */ /* 0x000fe80003800000 */
[----:B------:R-:W-:Y:S05]  /*8820*/  @!P6 BRA `(.L_x_175) ;  /* 0x0000000000a4e947 */ /* 0x000fea0003800000 */
[----:B------:R-:W-:-:S04]  /*8830*/  LOP3.LUT R19, R19, 0x2, RZ, 0xfc, !PT ;  /* 0x0000000213137812 */ /* 0x000fc800078efcff */
[----:B------:R-:W-:-:S13]  /*8840*/  ISETP.NE.AND P0, PT, R19, 0x3, PT ;  /* 0x000000031300780c */ /* 0x000fda0003f05270 */
[----:B------:R-:W-:Y:S05]  /*8850*/  @!P0 BRA `(.L_x_176) ;  /* 0x0000000000048947 */ /* 0x000fea0003800000 */
[----:B------:R-:W-:Y:S01]  /*8860*/  BPT.TRAP 0x1 ;  /* 0x000000040000795c */ /* 0x000fe20000300000 */
.L_x_176:
[----:B------:R-:W0:Y:S01]  /*8870*/  S2R R5, SR_CgaCtaId ;  /* 0x0000000000057919 */ /* 0x000e220000008800 */
[----:B------:R-:W-:Y:S02]  /*8880*/  MOV R2, 0x400 ;  /* 0x0000040000027802 */ /* 0x000fe40000000f00 */
[----:B------:R-:W-:Y:S02]  /*8890*/  SHF.L.U32 R4, R3, 0x1f, RZ ;  /* 0x0000001f03047819 */ /* 0x000fe400000006ff */
[----:B0-----:R-:W-:-:S05]  /*88a0*/  LEA R5, R5, R2, 0x18 ;  /* 0x0000000205057211 */ /* 0x001fca00078ec0ff */
[----:B------:R-:W-:-:S04]  /*88b0*/  VIADD R5, R5, 0x20 ;  /* 0x0000002005057836 */ /* 0x000fc80000000000 */
[C---:B------:R-:W-:Y:S02]  /*88c0*/  IMAD R7, R0.reuse, 0x8, R5 ;  /* 0x0000000800077824 */ /* 0x040fe400078e0205 */
[----:B------:R-:W-:Y:S02]  /*88d0*/  VIADD R0, R0, 0x1 ;  /* 0x0000000100007836 */ /* 0x000fe40000000000 */
[----:B------:R-:W0:Y:S03]  /*88e0*/  SYNCS.PHASECHK.TRANS64.TRYWAIT P0, [R7+URZ], R4 ;  /* 0x00000004070075a7 */ /* 0x000e26000800017f */
[----:B------:R-:W-:-:S04]  /*88f0*/  ISETP.NE.AND P1, PT, R0, 0x4, PT ;  /* 0x000000040000780c */ /* 0x000fc80003f25270 */
[----:B------:R-:W-:Y:S02]  /*8900*/  SEL R2, RZ, 0x1, P1 ;  /* 0x00000001ff027807 */ /* 0x000fe40000800000 */
[----:B------:R-:W-:Y:S02]  /*8910*/  SEL R0, R0, RZ, P1 ;  /* 0x000000ff00007207 */ /* 0x000fe40000800000 */
[----:B------:R-:W-:-:S03]  /*8920*/  LOP3.LUT R9, R3, R2, RZ, 0x3c, !PT ;  /* 0x0000000203097212 */ /* 0x000fc600078e3cff */
[----:B------:R-:W-:Y:S01]  /*8930*/  IMAD R6, R0, 0x8, R5 ;  /* 0x0000000800067824 */ /* 0x000fe200078e0205 */
[----:B------:R-:W-:Y:S01]  /*8940*/  SHF.L.U32 R3, R9, 0x1f, RZ ;  /* 0x0000001f09037819 */ /* 0x000fe200000006ff */
[----:B0-----:R-:W-:Y:S06]  /*8950*/  @!P0 BRA `(.L_x_177) ;  /* 0x0000000000e08947 */ /* 0x001fec0003800000 */
.L_x_188:
[----:B------:R-:W1:Y:S01]  /*8960*/  SYNCS.PHASECHK.TRANS64.TRYWAIT P0, [R6+URZ], R3 ;  /* 0x00000003060075a7 */ /* 0x000e62000800017f */
[----:B------:R-:W-:-:S05]  /*8970*/  VIADD R0, R0, 0x1 ;  /* 0x0000000100007836 */ /* 0x000fca0000000000 */
[----:B------:R-:W-:-:S04]  /*8980*/  ISETP.NE.AND P1, PT, R0, 0x4, PT ;  /* 0x000000040000780c */ /* 0x000fc80003f25270 */
[----:B------:R-:W-:Y:S02]  /*8990*/  SEL R2, RZ, 0x1, P1 ;  /* 0x00000001ff027807 */ /* 0x000fe40000800000 */
[----:B------:R-:W-:Y:S02]  /*89a0*/  SEL R0, R0, RZ, P1 ;  /* 0x000000ff00007207 */ /* 0x000fe40000800000 */
[----:B------:R-:W-:-:S03]  /*89b0*/  LOP3.LUT R9, R9, R2, RZ, 0x3c, !PT ;  /* 0x0000000209097212 */ /* 0x000fc600078e3cff */
[----:B0-----:R-:W-:Y:S01]  /*89c0*/  IMAD R7, R0, 0x8, R5 ;  /* 0x0000000800077824 */ /* 0x001fe200078e0205 */
[----:B------:R-:W-:Y:S01]  /*89d0*/  SHF.L.U32 R4, R9, 0x1f, RZ ;  /* 0x0000001f09047819 */ /* 0x000fe200000006ff */
[----:B-1----:R-:W-:Y:S06]  /*89e0*/  @!P0 BRA `(.L_x_178) ;  /* 0x0000000000d08947 */ /* 0x002fec0003800000 */
.L_x_189:
[----:B------:R-:W1:Y:S01]  /*89f0*/  SYNCS.PHASECHK.TRANS64.TRYWAIT P0, [R7+URZ], R4 ;  /* 0x00000004070075a7 */ /* 0x000e62000800017f */
[----:B------:R-:W-:-:S05]  /*8a00*/  VIADD R0, R0, 0x1 ;  /* 0x0000000100007836 */ /* 0x000fca0000000000 */
[----:B------:R-:W-:-:S04]  /*8a10*/  ISETP.NE.AND P1, PT, R0, 0x4, PT ;  /* 0x000000040000780c */ /* 0x000fc80003f25270 */
[----:B------:R-:W-:Y:S02]  /*8a20*/  SEL R2, RZ, 0x1, P1 ;  /* 0x00000001ff027807 */ /* 0x000fe40000800000 */
[----:B------:R-:W-:Y:S02]  /*8a30*/  SEL R0, R0, RZ, P1 ;  /* 0x000000ff00007207 */ /* 0x000fe40000800000 */
[----:B------:R-:W-:Y:S01]  /*8a40*/  LOP3.LUT R2, R9, R2, RZ, 0x3c, !PT ;  /* 0x0000000209027212 */ /* 0x000fe200078e3cff */
[----:B-1----:R-:W-:Y:S06]  /*8a50*/  @!P0 BRA `(.L_x_179) ;  /* 0x0000000000c88947 */ /* 0x002fec0003800000 */
.L_x_190:
[----:B------:R-:W-:Y:S01]  /*8a60*/  IMAD R5, R0, 0x8, R5 ;  /* 0x0000000800057824 */ /* 0x000fe200078e0205 */
[----:B------:R-:W-:-:S07]  /*8a70*/  SHF.L.U32 R0, R2, 0x1f, RZ ;  /* 0x0000001f02007819 */ /* 0x000fce00000006ff */
.L_x_180:
[----:B--2---:R2:W3:Y:S02]  /*8a80*/  SYNCS.PHASECHK.TRANS64.TRYWAIT P0, [R5+URZ], R0 ;  /* 0x00000000050075a7 */ /* 0x0044e4000800017f */
[----:B---3--:R-:W-:Y:S05]  /*8a90*/  @!P0 NANOSLEEP.SYNCS 0x989680 ;  /* 0x009896800000895d */ /* 0x008fea0003900000 */
[----:B------:R-:W3:Y:S02]  /*8aa0*/  @!P0 SYNCS.PHASECHK.TRANS64 P0, [R5+URZ], R0 ;  /* 0x00000000050085a7 */ /* 0x000ee4000800007f */
[----:B---3--:R-:W-:Y:S05]  /*8ab0*/  @!P0 BRA `(.L_x_180) ;  /* 0xfffffffc00f08947 */ /* 0x008fea000383ffff */
.L_x_175:
[----:B------:R-:W-:Y:S05]  /*8ac0*/  BSYNC B0 ;  /* 0x0000000000007941 */ /* 0x000fea0003800000 */
.L_x_174:
[----:B------:R-:W-:Y:S05]  /*8ad0*/  EXIT ;  /* 0x000000000000794d */ /* 0x000fea0003800000 */
.L_x_17:
[----:B---3--:R3:W4:Y:S02]  /*8ae0*/  SYNCS.PHASECHK.TRANS64.TRYWAIT P1, [R3+URZ], R0 ;  /* 0x00000000030075a7 */ /* 0x008724000802017f */
[----:B----4-:R-:W-:Y:S05]  /*8af0*/  @!P1 NANOSLEEP.SYNCS 0x989680 ;  /* 0x009896800000995d */ /* 0x010fea0003900000 */
[----:B------:R-:W4:Y:S02]  /*8b00*/  @!P1 SYNCS.PHASECHK.TRANS64 P1, [R3+URZ], R0 ;  /* 0x00000000030095a7 */ /* 0x000f24000802007f */
[----:B----4-:R-:W-:Y:S05]  /*8b10*/  @!P1 BRA `(.L_x_17) ;  /* 0xfffffffc00f09947 */ /* 0x010fea000383ffff */
[----:B------:R-:W-:Y:S05]  /*8b20*/  BRA `(.L_x_16) ;  /* 0xffffff8400bc7947 */ /* 0x000fea000383ffff */
.L_x_22:
[----:B-1----:R-:W-:-:S04]  /*8b30*/  IMAD.U32 R4, RZ, RZ, UR8 ;  /* 0x00000008ff047e24 */ /* 0x002fc8000f8e00ff */
[----:B------:R1:W2:Y:S03]  /*8b40*/  SYNCS.PHASECHK.TRANS64.TRYWAIT P1, [R4+URZ], R3 ;  /* 0x00000003040075a7 */ /* 0x0002a6000802017f */
[----:B--2---:R-:W-:Y:S05]  /*8b50*/  @!P1 NANOSLEEP.SYNCS 0x989680 ;  /* 0x009896800000995d */ /* 0x004fea0003900000 */
[----:B------:R-:W2:Y:S02]  /*8b60*/  @!P1 SYNCS.PHASECHK.TRANS64 P1, [R4+URZ], R3 ;  /* 0x00000003040095a7 */ /* 0x000ea4000802007f */
[----:B--2---:R-:W-:Y:S05]  /*8b70*/  @!P1 BRA `(.L_x_22) ;  /* 0xfffffffc00ec9947 */ /* 0x004fea000383ffff */
[----:B------:R-:W-:Y:S05]  /*8b80*/  BRA `(.L_x_21) ;  /* 0xffffff8800fc7947 */ /* 0x000fea000383ffff */
.L_x_161:
[----:B------:R-:W-:Y:S01]  /*8b90*/  BSSY B1, `(.L_x_181) ;  /* 0x0000006000017945 */ /* 0x000fe20003800000 */
[----:B------:R-:W-:-:S07]  /*8ba0*/  IMAD.MOV.U32 R15, RZ, RZ, -0x1 ;  /* 0xffffffffff0f7424 */ /* 0x000fce00078e00ff */
[----:B------:R-:W-:Y:S05]  /*8bb0*/  WARPSYNC.COLLECTIVE R15, `(.L_x_182) ;  /* 0x000000000f0c7348 */ /* 0x000fea0003c00000 */
[----:B------:R-:W-:Y:S02]  /*8bc0*/  ELECT P6, UR62, PT ;  /* 0x00000000003e782f */ /* 0x000fe400038c0000 */
[----:B------:R-:W-:Y:S01]  /*8bd0*/  MOV R14, UR62 ;  /* 0x0000003e000e7c02 */ /* 0x000fe20008000f00 */
[----:B------:R-:W-:Y:S10]  /*8be0*/  ENDCOLLECTIVE ;  /* 0x000000000000791b */ /* 0x000ff40003800000 */
.L_x_182:
[----:B------:R-:W-:Y:S05]  /*8bf0*/  BSYNC B1 ;  /* 0x0000000000017941 */ /* 0x000fea0003800000 */
.L_x_181:
[----:B------:R-:W-:Y:S05]  /*8c00*/  BRA `(.L_x_183) ;  /* 0xfffffff000447947 */ /* 0x000fea000383ffff */
.L_x_164:
[----:B0-----:R0:W1:Y:S02]  /*8c10*/  SYNCS.PHASECHK.TRANS64.TRYWAIT P1, [R12+URZ+0x20], R7 ;  /* 0x000020070c0075a7 */ /* 0x001064000802017f */
[----:B-1----:R-:W-:Y:S05]  /*8c20*/  @!P1 NANOSLEEP.SYNCS 0x989680 ;  /* 0x009896800000995d */ /* 0x002fea0003900000 */
[----:B------:R-:W1:Y:S02]  /*8c30*/  @!P1 SYNCS.PHASECHK.TRANS64 P1, [R12+URZ+0x20], R7 ;  /* 0x000020070c0095a7 */ /* 0x000e64000802007f */
[----:B-1----:R-:W-:Y:S05]  /*8c40*/  @!P1 BRA `(.L_x_164) ;  /* 0xfffffffc00f09947 */ /* 0x002fea000383ffff */
[----:B------:R-:W-:Y:S05]  /*8c50*/  BRA `(.L_x_184) ;  /* 0xfffffff000787947 */ /* 0x000fea000383ffff */
.L_x_173:
[----:B------:R-:W-:Y:S01]  /*8c60*/  BSSY B0, `(.L_x_185) ;  /* 0x0000006000007945 */ /* 0x000fe20003800000 */
[----:B------:R-:W-:-:S07]  /*8c70*/  IMAD.MOV.U32 R15, RZ, RZ, -0x1 ;  /* 0xffffffffff0f7424 */ /* 0x000fce00078e00ff */
[----:B------:R-:W-:Y:S05]  /*8c80*/  WARPSYNC.COLLECTIVE R15, `(.L_x_186) ;  /* 0x000000000f0c7348 */ /* 0x000fea0003c00000 */
[----:B------:R-:W-:Y:S02]  /*8c90*/  ELECT P6, UR62, PT ;  /* 0x00000000003e782f */ /* 0x000fe400038c0000 */
[----:B------:R-:W-:Y:S01]  /*8ca0*/  MOV R14, UR62 ;  /* 0x0000003e000e7c02 */ /* 0x000fe20008000f00 */
[----:B------:R-:W-:Y:S10]  /*8cb0*/  ENDCOLLECTIVE ;  /* 0x000000000000791b */ /* 0x000ff40003800000 */
.L_x_186:
[----:B------:R-:W-:Y:S05]  /*8cc0*/  BSYNC B0 ;  /* 0x0000000000007941 */ /* 0x000fea0003800000 */
.L_x_185:
[----:B------:R-:W-:Y:S05]  /*8cd0*/  BRA `(.L_x_187) ;  /* 0xfffffff800cc7947 */ /* 0x000fea000383ffff */
.L_x_177:
[----:B0-----:R0:W1:Y:S02]  /*8ce0*/  SYNCS.PHASECHK.TRANS64.TRYWAIT P0, [R7+URZ], R4 ;  /* 0x00000004070075a7 */ /* 0x001064000800017f */
[----:B-1----:R-:W-:Y:S05]  /*8cf0*/  @!P0 NANOSLEEP.SYNCS 0x989680 ;  /* 0x009896800000895d */ /* 0x002fea0003900000 */
[----:B------:R-:W1:Y:S02]  /*8d00*/  @!P0 SYNCS.PHASECHK.TRANS64 P0, [R7+URZ], R4 ;  /* 0x00000004070085a7 */ /* 0x000e64000800007f */
[----:B-1----:R-:W-:Y:S05]  /*8d10*/  @!P0 BRA `(.L_x_177) ;  /* 0xfffffffc00f08947 */ /* 0x002fea000383ffff */
[----:B------:R-:W-:Y:S05]  /*8d20*/  BRA `(.L_x_188) ;  /* 0xfffffffc000c7947 */ /* 0x000fea000383ffff */
.L_x_178:
[----:B0-----:R0:W1:Y:S02]  /*8d30*/  SYNCS.PHASECHK.TRANS64.TRYWAIT P0, [R6+URZ], R3 ;  /* 0x00000003060075a7 */ /* 0x001064000800017f */
[----:B-1----:R-:W-:Y:S05]  /*8d40*/  @!P0 NANOSLEEP.SYNCS 0x989680 ;  /* 0x009896800000895d */ /* 0x002fea0003900000 */
[----:B------:R-:W1:Y:S02]  /*8d50*/  @!P0 SYNCS.PHASECHK.TRANS64 P0, [R6+URZ], R3 ;  /* 0x00000003060085a7 */ /* 0x000e64000800007f */
[----:B-1----:R-:W-:Y:S05]  /*8d60*/  @!P0 BRA `(.L_x_178) ;  /* 0xfffffffc00f08947 */ /* 0x002fea000383ffff */
[----:B------:R-:W-:Y:S05]  /*8d70*/  BRA `(.L_x_189) ;  /* 0xfffffffc001c7947 */ /* 0x000fea000383ffff */
.L_x_179:
[----:B-1----:R1:W2:Y:S02]  /*8d80*/  SYNCS.PHASECHK.TRANS64.TRYWAIT P0, [R7+URZ], R4 ;  /* 0x00000004070075a7 */ /* 0x0022a4000800017f */
[----:B--2---:R-:W-:Y:S05]  /*8d90*/  @!P0 NANOSLEEP.SYNCS 0x989680 ;  /* 0x009896800000895d */ /* 0x004fea0003900000 */
[----:B------:R-:W2:Y:S02]  /*8da0*/  @!P0 SYNCS.PHASECHK.TRANS64 P0, [R7+URZ], R4 ;  /* 0x00000004070085a7 */ /* 0x000ea4000800007f */
[----:B--2---:R-:W-:Y:S05]  /*8db0*/  @!P0 BRA `(.L_x_179) ;  /* 0xfffffffc00f08947 */ /* 0x004fea000383ffff */
[----:B------:R-:W-:Y:S05]  /*8dc0*/  BRA `(.L_x_190) ;  /* 0xfffffffc00247947 */ /* 0x000fea000383ffff */
.L_x_191:
[----:B------:R-:W-:-:S00]  /*8dd0*/  BRA `(.L_x_191) ;  /* 0xfffffffc00fc7947 */ /* 0x000fc0000383ffff */
[----:B------:R-:W-:-:S00]  /*8de0*/  NOP ;  /* 0x0000000000007918 */ /* 0x000fc00000000000 */
        /* <DEDUP_REMOVED lines=9> */
.L_x_192:


//--------------------- .nv.global.init           --------------------------
	.section	.nv.global.init,"aw",@progbits
.nv.global.init:
	.type		$str$22,@object
	.size		$str$22,($str$23 - $str$22)
$str$22:
        /*0000*/ 	.byte	0x6b, 0x5f, 0x74, 0x69, 0x6c, 0x65, 0x5f, 0x63, 0x6f, 0x75, 0x6e, 0x74, 0x20, 0x3e, 0x3d, 0x20
        /*0010*/ 	.byte	0x31, 0x00
	.type		$str$23,@object
	.size		$str$23,(__unnamed_1 - $str$23)
$str$23:
        /*0012*/ 	.byte	0x2f, 0x74, 0x6d, 0x70, 0x2f, 0x63, 0x75, 0x74, 0x6c, 0x61, 0x73, 0x73, 0x5f, 0x73, 0x77, 0x65
        /*0022*/ 	.byte	0x65, 0x70, 0x5f, 0x73, 0x72, 0x63, 0x2f, 0x69, 0x6e, 0x63, 0x6c, 0x75, 0x64, 0x65, 0x2f, 0x63
        /*0032*/ 	.byte	0x75, 0x74, 0x6c, 0x61, 0x73, 0x73, 0x2f, 0x67, 0x65, 0x6d, 0x6d, 0x2f, 0x63, 0x6f, 0x6c, 0x6c
        /*0042*/ 	.byte	0x65, 0x63, 0x74, 0x69, 0x76, 0x65, 0x2f, 0x73, 0x6d, 0x39, 0x30, 0x5f, 0x6d, 0x6d, 0x61, 0x5f
        /*0052*/ 	.byte	0x74, 0x6d, 0x61, 0x5f, 0x67, 0x6d, 0x6d, 0x61, 0x5f, 0x73, 0x73, 0x5f, 0x77, 0x61, 0x72, 0x70
        /*0062*/ 	.byte	0x73, 0x70, 0x65, 0x63, 0x69, 0x61, 0x6c, 0x69, 0x7a, 0x65, 0x64, 0x2e, 0x68, 0x70, 0x70, 0x00
	.type		__unnamed_1,@object
	.size		__unnamed_1,(.L_0 - __unnamed_1)
__unnamed_1:
        /*0072*/ 	.byte	0x76, 0x6f, 0x69, 0x64, 0x20, 0x63, 0x75, 0x74, 0x6c, 0x61, 0x73, 0x73, 0x3a, 0x3a, 0x67, 0x65
        /* <DEDUP_REMOVED lines=179> */
        /*0bb2*/ 	.byte	0x64, 0x65, 0x6e, 0x74, 0x69, 0x74, 0x79, 0x5d, 0x00
.L_0:


//--------------------- .nv.shared._ZN7cutlass13device_kernelINS_4gemm6kernel13GemmUniversalIN4cute5tupleIJiiiiEEENS1_10collective13CollectiveMmaINS1_34MainloopSm90TmaGmmaWarpSpecializedILi4ENS5_IJNS4_1CILi1EEESB_SB_EEENS1_35KernelTmaWarpSpecializedCooperativeEEENS5_IJNSA_ILi256EEENSA_ILi64EEESG_EEENS_6half_tENS5_IJlSB_lEEESI_SJ_NS4_8TiledMMAINS4_8MMA_AtomIJNS4_4SM904GMMA25MMA_64x64x16_F32F16F16_SSILNSN_5MajorE0ELSP_0ELNSN_7ScaleInE1ELSQ_1EEEEEENS4_6LayoutINS5_IJNSA_ILi2EEESB_SB_EEENS5_IJSB_NSA_ILi0EEESW_EEEEENS5_IJNS4_10UnderscoreESZ_SZ_EEEEENS4_13SM90_TMA_LOADENS4_14ComposedLayoutINS4_7SwizzleILi3ELi4ELi3EEENS4_18smem_ptr_flag_bitsILi16EEENST_INS5_IJNSA_ILi8EEESG_EEENS5_IJSG_SB_EEEEEEEvNS4_8identityES12_S1C_vS1D_EENS_8epilogue10collective6detail29Sm90TmaWarpSpecializedAdapterINS1G_15DefaultEpilogueISI_SJ_SJ_NS1F_6thread17LinearCombinationISI_Li1EffLNS1K_9ScaleType4KindE0ELNS_15FloatRoundStyleE2ESI_EENS1_15EpilogueDefaultEEEEEvvEEEEvNT_6ParamsE --------------------------
	.section	.nv.shared._ZN7cutlass13device_kernelINS_4gemm6kernel13GemmUniversalIN4cute5tupleIJiiiiEEENS1_10collective13CollectiveMmaINS1_34MainloopSm90TmaGmmaWarpSpecializedILi4ENS5_IJNS4_1CILi1EEESB_SB_EEENS1_35KernelTmaWarpSpecializedCooperativeEEENS5_IJNSA_ILi256EEENSA_ILi64EEESG_EEENS_6half_tENS5_IJlSB_lEEESI_SJ_NS4_8TiledMMAINS4_8MMA_AtomIJNS4_4SM904GMMA25MMA_64x64x16_F32F16F16_SSILNSN_5MajorE0ELSP_0ELNSN_7ScaleInE1ELSQ_1EEEEEENS4_6LayoutINS5_IJNSA_ILi2EEESB_SB_EEENS5_IJSB_NSA_ILi0EEESW_EEEEENS5_IJNS4_10UnderscoreESZ_SZ_EEEEENS4_13SM90_TMA_LOADENS4_14ComposedLayoutINS4_7SwizzleILi3ELi4ELi3EEENS4_18smem_ptr_flag_bitsILi16EEENST_INS5_IJNSA_ILi8EEESG_EEENS5_IJSG_SB_EEEEEEEvNS4_8identityES12_S1C_vS1D_EENS_8epilogue10collective6detail29Sm90TmaWarpSpecializedAdapterINS1G_15DefaultEpilogueISI_SJ_SJ_NS1F_6thread17LinearCombinationISI_Li1EffLNS1K_9ScaleType4KindE0ELNS_15FloatRoundStyleE2ESI_EENS1_15EpilogueDefaultEEEEEvvEEEEvNT_6ParamsE,"aw",@nobits
	.sectionflags	@""
	.align	16
	.zero		1024


//--------------------- .nv.shared.reserved.0     --------------------------
	.section	.nv.shared.reserved.0,"aw",@nobits
	.weak		__nv_reservedSMEM_offset_0_alias
	.size		__nv_reservedSMEM_offset_0_alias, 0, 0
	.other		__nv_reservedSMEM_offset_0_alias,@"STO_CUDA_RESERVED_SHARED STV_DEFAULT"
__nv_reservedSMEM_offset_0_alias:
	.zero		0


//--------------------- .nv.global                --------------------------
	.section	.nv.global,"aw",@nobits
.nv.global:
	.type		_ZN39_INTERNAL_e70cc1af_4_k_cu_9bfc7994_30484cute1_E,@object
	.size		_ZN39_INTERNAL_e70cc1af_4_k_cu_9bfc7994_30484cute1_E,(_ZN39_INTERNAL_e70cc1af_4_k_cu_9bfc7994_30484cuda3std3__45__cpo6cbeginE - _ZN39_INTERNAL_e70cc1af_4_k_cu_9bfc7994_30484cute1_E)
_ZN39_INTERNAL_e70cc1af_4_k_cu_9bfc7994_30484cute1_E:
	.zero		1
	.type		_ZN39_INTERNAL_e70cc1af_4_k_cu_9bfc7994_30484cuda3std3__45__cpo6cbeginE,@object
	.size		_ZN39_INTERNAL_e70cc1af_4_k_cu_9bfc7994_30484cuda3std3__45__cpo6cbeginE,(_ZN39_INTERNAL_e70cc1af_4_k_cu_9bfc7994_30484cuda3std3__48in_placeE - _ZN39_INTERNAL_e70cc1af_4_k_cu_9bfc7994_30484cuda3std3__45__cpo6cbeginE)
_ZN39_INTERNAL_e70cc1af_4_k_cu_9bfc7994_30484cuda3std3__45__cpo6cbeginE:
	.zero		1
	.type		_ZN39_INTERNAL_e70cc1af_4_k_cu_9bfc7994_30484cuda3std3__48in_placeE,@object
	.size		_ZN39_INTERNAL_e70cc1af_4_k_cu_9bfc7994_30484cuda3std3__48in_placeE,(_ZN39_INTERNAL_e70cc1af_4_k_cu_9bfc7994_30484cuda3std6ranges3__45__cpo9iter_moveE - _ZN39_INTERNAL_e70cc1af_4_k_cu_9bfc7994_30484cuda3std3__48in_placeE)
_ZN39_INTERNAL_e70cc1af_4_k_cu_9bfc7994_30484cuda3std3__48in_placeE:
	.zero		1
	.type		_ZN39_INTERNAL_e70cc1af_4_k_cu_9bfc7994_30484cuda3std6ranges3__45__cpo9iter_moveE,@object
	.size		_ZN39_INTERNAL_e70cc1af_4_k_cu_9bfc7994_30484cuda3std6ranges3__45__cpo9iter_moveE,(_ZN39_INTERNAL_e70cc1af_4_k_cu_9bfc7994_30484cuda3std3__45__cpo5beginE - _ZN39_INTERNAL_e70cc1af_4_k_cu_9bfc7994_30484cuda3std6ranges3__45__cpo9iter_moveE)
_ZN39_INTERNAL_e70cc1af_4_k_cu_9bfc7994_30484cuda3std6ranges3__45__cpo9iter_moveE:
	.zero		1
	.type		_ZN39_INTERNAL_e70cc1af_4_k_cu_9bfc7994_30484cuda3std3__45__cpo5beginE,@object
	.size		_ZN39_INTERNAL_e70cc1af_4_k_cu_9bfc7994_30484cuda3std3__45__cpo5beginE,(_ZN39_INTERNAL_e70cc1af_4_k_cu_9bfc7994_30484cuda3std3__441_GLOBAL__N__e70cc1af_4_k_cu_9bfc7994_30486ignoreE - _ZN39_INTERNAL_e70cc1af_4_k_cu_9bfc7994_30484cuda3std3__45__cpo5beginE)
_ZN39_INTERNAL_e70cc1af_4_k_cu_9bfc7994_30484cuda3std3__45__cpo5beginE:
	.zero		1
	.type		_ZN39_INTERNAL_e70cc1af_4_k_cu_9bfc7994_30484cuda3std3__441_GLOBAL__N__e70cc1af_4_k_cu_9bfc7994_30486ignoreE,@object
	.size		_ZN39_INTERNAL_e70cc1af_4_k_cu_9bfc7994_30484cuda3std3__441_GLOBAL__N__e70cc1af_4_k_cu_9bfc7994_30486ignoreE,(_ZN39_INTERNAL_e70cc1af_4_k_cu_9bfc7994_30484cute7productE - _ZN39_INTERNAL_e70cc1af_4_k_cu_9bfc7994_30484cuda3std3__441_GLOBAL__N__e70cc1af_4_k_cu_9bfc7994_30486ignoreE)
_ZN39_INTERNAL_e70cc1af_4_k_cu_9bfc7994_30484cuda3std3__441_GLOBAL__N__e70cc1af_4_k_cu_9bfc7994_30486ignoreE:
	.zero		1
	.type		_ZN39_INTERNAL_e70cc1af_4_k_cu_9bfc7994_30484cute7productE,@object
	.size		_ZN39_INTERNAL_e70cc1af_4_k_cu_9bfc7994_30484cute7productE,(_ZN39_INTERNAL_e70cc1af_4_k_cu_9bfc7994_30484cuda3std3__45__cpo3endE - _ZN39_INTERNAL_e70cc1af_4_k_cu_9bfc7994_30484cute7productE)
_ZN39_INTERNAL_e70cc1af_4_k_cu_9bfc7994_30484cute7productE:
	.zero		1
	.type		_ZN39_INTERNAL_e70cc1af_4_k_cu_9bfc7994_30484cuda3std3__45__cpo3endE,@object
	.size		_ZN39_INTERNAL_e70cc1af_4_k_cu_9bfc7994_30484cuda3std3__45__cpo3endE,(_ZN39_INTERNAL_e70cc1af_4_k_cu_9bfc7994_30484cuda3std3__419piecewise_constructE - _ZN39_INTERNAL_e70cc1af_4_k_cu_9bfc7994_30484cuda3std3__45__cpo3endE)
_ZN39_INTERNAL_e70cc1af_4_k_cu_9bfc7994_30484cuda3std3__45__cpo3endE:
	.zero		1
	.type		_ZN39_INTERNAL_e70cc1af_4_k_cu_9bfc7994_30484cuda3std3__419piecewise_constructE,@object
	.size		_ZN39_INTERNAL_e70cc1af_4_k_cu_9bfc7994_30484cuda3std3__419piecewise_constructE,(_ZN39_INTERNAL_e70cc1af_4_k_cu_9bfc7994_30484cuda3std3__45__cpo4cendE - _ZN39_INTERNAL_e70cc1af_4_k_cu_9bfc7994_30484cuda3std3__419piecewise_constructE)
_ZN39_INTERNAL_e70cc1af_4_k_cu_9bfc7994_30484cuda3std3__419piecewise_constructE:
	.zero		1
	.type		_ZN39_INTERNAL_e70cc1af_4_k_cu_9bfc7994_30484cuda3std3__45__cpo4cendE,@object
	.size		_ZN39_INTERNAL_e70cc1af_4_k_cu_9bfc7994_30484cuda3std3__45__cpo4cendE,(_ZN39_INTERNAL_e70cc1af_4_k_cu_9bfc7994_30484cuda3std6ranges3__45__cpo4swapE - _ZN39_INTERNAL_e70cc1af_4_k_cu_9bfc7994_30484cuda3std3__45__cpo4cendE)
_ZN39_INTERNAL_e70cc1af_4_k_cu_9bfc7994_30484cuda3std3__45__cpo4cendE:
	.zero		1
	.type		_ZN39_INTERNAL_e70cc1af_4_k_cu_9bfc7994_30484cuda3std6ranges3__45__cpo4swapE,@object
	.size		_ZN39_INTERNAL_e70cc1af_4_k_cu_9bfc7994_30484cuda3std6ranges3__45__cpo4swapE,(.L_8 - _ZN39_INTERNAL_e70cc1af_4_k_cu_9bfc7994_30484cuda3std6ranges3__45__cpo4swapE)
_ZN39_INTERNAL_e70cc1af_4_k_cu_9bfc7994_30484cuda3std6ranges3__45__cpo4swapE:
	.zero		1
.L_8:


//--------------------- .nv.constant0._ZN7cutlass13device_kernelINS_4gemm6kernel13GemmUniversalIN4cute5tupleIJiiiiEEENS1_10collective13CollectiveMmaINS1_34MainloopSm90TmaGmmaWarpSpecializedILi4ENS5_IJNS4_1CILi1EEESB_SB_EEENS1_35KernelTmaWarpSpecializedCooperativeEEENS5_IJNSA_ILi256EEENSA_ILi64EEESG_EEENS_6half_tENS5_IJlSB_lEEESI_SJ_NS4_8TiledMMAINS4_8MMA_AtomIJNS4_4SM904GMMA25MMA_64x64x16_F32F16F16_SSILNSN_5MajorE0ELSP_0ELNSN_7ScaleInE1ELSQ_1EEEEEENS4_6LayoutINS5_IJNSA_ILi2EEESB_SB_EEENS5_IJSB_NSA_ILi0EEESW_EEEEENS5_IJNS4_10UnderscoreESZ_SZ_EEEEENS4_13SM90_TMA_LOADENS4_14ComposedLayoutINS4_7SwizzleILi3ELi4ELi3EEENS4_18smem_ptr_flag_bitsILi16EEENST_INS5_IJNSA_ILi8EEESG_EEENS5_IJSG_SB_EEEEEEEvNS4_8identityES12_S1C_vS1D_EENS_8epilogue10collective6detail29Sm90TmaWarpSpecializedAdapterINS1G_15DefaultEpilogueISI_SJ_SJ_NS1F_6thread17LinearCombinationISI_Li1EffLNS1K_9ScaleType4KindE0ELNS_15FloatRoundStyleE2ESI_EENS1_15EpilogueDefaultEEEEEvvEEEEvNT_6ParamsE --------------------------
	.section	.nv.constant0._ZN7cutlass13device_kernelINS_4gemm6kernel13GemmUniversalIN4cute5tupleIJiiiiEEENS1_10collective13CollectiveMmaINS1_34MainloopSm90TmaGmmaWarpSpecializedILi4ENS5_IJNS4_1CILi1EEESB_SB_EEENS1_35KernelTmaWarpSpecializedCooperativeEEENS5_IJNSA_ILi256EEENSA_ILi64EEESG_EEENS_6half_tENS5_IJlSB_lEEESI_SJ_NS4_8TiledMMAINS4_8MMA_AtomIJNS4_4SM904GMMA25MMA_64x64x16_F32F16F16_SSILNSN_5MajorE0ELSP_0ELNSN_7ScaleInE1ELSQ_1EEEEEENS4_6LayoutINS5_IJNSA_ILi2EEESB_SB_EEENS5_IJSB_NSA_ILi0EEESW_EEEEENS5_IJNS4_10UnderscoreESZ_SZ_EEEEENS4_13SM90_TMA_LOADENS4_14ComposedLayoutINS4_7SwizzleILi3ELi4ELi3EEENS4_18smem_ptr_flag_bitsILi16EEENST_INS5_IJNSA_ILi8EEESG_EEENS5_IJSG_SB_EEEEEEEvNS4_8identityES12_S1C_vS1D_EENS_8epilogue10collective6detail29Sm90TmaWarpSpecializedAdapterINS1G_15DefaultEpilogueISI_SJ_SJ_NS1F_6thread17LinearCombinationISI_Li1EffLNS1K_9ScaleType4KindE0ELNS_15FloatRoundStyleE2ESI_EENS1_15EpilogueDefaultEEEEEvvEEEEvNT_6ParamsE,"a",@progbits
	.sectionflags	@""
	.align	4
.nv.constant0._ZN7cutlass13device_kernelINS_4gemm6kernel13GemmUniversalIN4cute5tupleIJiiiiEEENS1_10collective13CollectiveMmaINS1_34MainloopSm90TmaGmmaWarpSpecializedILi4ENS5_IJNS4_1CILi1EEESB_SB_EEENS1_35KernelTmaWarpSpecializedCooperativeEEENS5_IJNSA_ILi256EEENSA_ILi64EEESG_EEENS_6half_tENS5_IJlSB_lEEESI_SJ_NS4_8TiledMMAINS4_8MMA_AtomIJNS4_4SM904GMMA25MMA_64x64x16_F32F16F16_SSILNSN_5MajorE0ELSP_0ELNSN_7ScaleInE1ELSQ_1EEEEEENS4_6LayoutINS5_IJNSA_ILi2EEESB_SB_EEENS5_IJSB_NSA_ILi0EEESW_EEEEENS5_IJNS4_10UnderscoreESZ_SZ_EEEEENS4_13SM90_TMA_LOADENS4_14ComposedLayoutINS4_7SwizzleILi3ELi4ELi3EEENS4_18smem_ptr_flag_bitsILi16EEENST_INS5_IJNSA_ILi8EEESG_EEENS5_IJSG_SB_EEEEEEEvNS4_8identityES12_S1C_vS1D_EENS_8epilogue10collective6detail29Sm90TmaWarpSpecializedAdapterINS1G_15DefaultEpilogueISI_SJ_SJ_NS1F_6thread17LinearCombinationISI_Li1EffLNS1K_9ScaleType4KindE0ELNS_15FloatRoundStyleE2ESI_EENS1_15EpilogueDefaultEEEEEvvEEEEvNT_6ParamsE:
	.zero		1664


//--------------------- SYMBOLS --------------------------

	.type		.nv.reservedSmem.offset0,@object
	.size		.nv.reservedSmem.offset0,0x4
	.type		__assertfail,@function
